//
// Generated by NVIDIA NVVM Compiler
//
// Compiler Build ID: CL-36424714
// Cuda compilation tools, release 13.0, V13.0.88
// Based on NVVM 20.0.0
//

.version 9.0
.target sm_100
.address_size 64

	// .globl	_Z11kernel_1t1ePfS_S_i

.visible .entry _Z11kernel_1t1ePfS_S_i(
	.param .u64 .ptr .align 1 _Z11kernel_1t1ePfS_S_i_param_0,
	.param .u64 .ptr .align 1 _Z11kernel_1t1ePfS_S_i_param_1,
	.param .u64 .ptr .align 1 _Z11kernel_1t1ePfS_S_i_param_2,
	.param .u32 _Z11kernel_1t1ePfS_S_i_param_3
)
{
	.reg .pred 	%p<2>;
	.reg .b32 	%r<7>;
	.reg .b32 	%f<4>;
	.reg .b64 	%rd<11>;

	ld.param.u64 	%rd1, [_Z11kernel_1t1ePfS_S_i_param_0];
	ld.param.u64 	%rd2, [_Z11kernel_1t1ePfS_S_i_param_1];
	ld.param.u64 	%rd3, [_Z11kernel_1t1ePfS_S_i_param_2];
	ld.param.u32 	%r2, [_Z11kernel_1t1ePfS_S_i_param_3];
	mul.lo.s32 	%r3, %r2, %r2;
	mov.u32 	%r4, %tid.x;
	mov.u32 	%r5, %ntid.x;
	mov.u32 	%r6, %ctaid.x;
	mad.lo.s32 	%r1, %r5, %r6, %r4;
	setp.ge.s32 	%p1, %r1, %r3;
	@%p1 bra 	$L__BB0_2;
	cvta.to.global.u64 	%rd4, %rd2;
	cvta.to.global.u64 	%rd5, %rd3;
	cvta.to.global.u64 	%rd6, %rd1;
	mul.wide.s32 	%rd7, %r1, 4;
	add.s64 	%rd8, %rd4, %rd7;
	ld.global.f32 	%f1, [%rd8];
	add.s64 	%rd9, %rd5, %rd7;
	ld.global.f32 	%f2, [%rd9];
	add.f32 	%f3, %f1, %f2;
	add.s64 	%rd10, %rd6, %rd7;
	st.global.f32 	[%rd10], %f3;
$L__BB0_2:
	ret;

}
	// .globl	_Z11kernel_1t1rPfS_S_i
.visible .entry _Z11kernel_1t1rPfS_S_i(
	.param .u64 .ptr .align 1 _Z11kernel_1t1rPfS_S_i_param_0,
	.param .u64 .ptr .align 1 _Z11kernel_1t1rPfS_S_i_param_1,
	.param .u64 .ptr .align 1 _Z11kernel_1t1rPfS_S_i_param_2,
	.param .u32 _Z11kernel_1t1rPfS_S_i_param_3
)
{
	.reg .pred 	%p<25>;
	.reg .b32 	%r<39>;
	.reg .b32 	%f<46>;
	.reg .b64 	%rd<39>;

	ld.param.u64 	%rd7, [_Z11kernel_1t1rPfS_S_i_param_0];
	ld.param.u64 	%rd8, [_Z11kernel_1t1rPfS_S_i_param_1];
	ld.param.u64 	%rd9, [_Z11kernel_1t1rPfS_S_i_param_2];
	ld.param.u32 	%r17, [_Z11kernel_1t1rPfS_S_i_param_3];
	cvta.to.global.u64 	%rd1, %rd7;
	cvta.to.global.u64 	%rd2, %rd9;
	cvta.to.global.u64 	%rd3, %rd8;
	mul.lo.s32 	%r1, %r17, %r17;
	mov.u32 	%r18, %tid.x;
	mov.u32 	%r19, %ntid.x;
	mov.u32 	%r20, %ctaid.x;
	mad.lo.s32 	%r2, %r19, %r20, %r18;
	setp.lt.s32 	%p1, %r17, 1;
	@%p1 bra 	$L__BB1_41;
	and.b32  	%r3, %r17, 7;
	setp.lt.u32 	%p2, %r17, 8;
	mov.b32 	%r37, 0;
	@%p2 bra 	$L__BB1_20;
	and.b32  	%r37, %r17, 2147483640;
	mov.b32 	%r35, 0;
$L__BB1_3:
	.pragma "nounroll";
	add.s32 	%r6, %r2, %r35;
	setp.ge.s32 	%p3, %r6, %r1;
	mul.wide.s32 	%rd10, %r6, 4;
	add.s64 	%rd4, %rd3, %rd10;
	add.s64 	%rd5, %rd2, %rd10;
	add.s64 	%rd6, %rd1, %rd10;
	@%p3 bra 	$L__BB1_5;
	ld.global.f32 	%f1, [%rd4];
	ld.global.f32 	%f2, [%rd5];
	add.f32 	%f3, %f1, %f2;
	st.global.f32 	[%rd6], %f3;
$L__BB1_5:
	add.s32 	%r23, %r6, 1;
	setp.ge.s32 	%p4, %r23, %r1;
	@%p4 bra 	$L__BB1_7;
	ld.global.f32 	%f4, [%rd4+4];
	ld.global.f32 	%f5, [%rd5+4];
	add.f32 	%f6, %f4, %f5;
	st.global.f32 	[%rd6+4], %f6;
$L__BB1_7:
	add.s32 	%r24, %r6, 2;
	setp.ge.s32 	%p5, %r24, %r1;
	@%p5 bra 	$L__BB1_9;
	ld.global.f32 	%f7, [%rd4+8];
	ld.global.f32 	%f8, [%rd5+8];
	add.f32 	%f9, %f7, %f8;
	st.global.f32 	[%rd6+8], %f9;
$L__BB1_9:
	add.s32 	%r25, %r6, 3;
	setp.ge.s32 	%p6, %r25, %r1;
	@%p6 bra 	$L__BB1_11;
	ld.global.f32 	%f10, [%rd4+12];
	ld.global.f32 	%f11, [%rd5+12];
	add.f32 	%f12, %f10, %f11;
	st.global.f32 	[%rd6+12], %f12;
$L__BB1_11:
	add.s32 	%r26, %r6, 4;
	setp.ge.s32 	%p7, %r26, %r1;
	@%p7 bra 	$L__BB1_13;
	ld.global.f32 	%f13, [%rd4+16];
	ld.global.f32 	%f14, [%rd5+16];
	add.f32 	%f15, %f13, %f14;
	st.global.f32 	[%rd6+16], %f15;
$L__BB1_13:
	add.s32 	%r27, %r6, 5;
	setp.ge.s32 	%p8, %r27, %r1;
	@%p8 bra 	$L__BB1_15;
	ld.global.f32 	%f16, [%rd4+20];
	ld.global.f32 	%f17, [%rd5+20];
	add.f32 	%f18, %f16, %f17;
	st.global.f32 	[%rd6+20], %f18;
$L__BB1_15:
	add.s32 	%r28, %r6, 6;
	setp.ge.s32 	%p9, %r28, %r1;
	@%p9 bra 	$L__BB1_17;
	ld.global.f32 	%f19, [%rd4+24];
	ld.global.f32 	%f20, [%rd5+24];
	add.f32 	%f21, %f19, %f20;
	st.global.f32 	[%rd6+24], %f21;
$L__BB1_17:
	add.s32 	%r29, %r6, 7;
	setp.ge.s32 	%p10, %r29, %r1;
	@%p10 bra 	$L__BB1_19;
	ld.global.f32 	%f22, [%rd4+28];
	ld.global.f32 	%f23, [%rd5+28];
	add.f32 	%f24, %f22, %f23;
	st.global.f32 	[%rd6+28], %f24;
$L__BB1_19:
	add.s32 	%r35, %r35, 8;
	setp.ne.s32 	%p11, %r35, %r37;
	@%p11 bra 	$L__BB1_3;
$L__BB1_20:
	setp.eq.s32 	%p12, %r3, 0;
	@%p12 bra 	$L__BB1_41;
	and.b32  	%r9, %r17, 3;
	setp.lt.u32 	%p13, %r3, 4;
	@%p13 bra 	$L__BB1_31;
	add.s32 	%r10, %r2, %r37;
	setp.ge.s32 	%p14, %r10, %r1;
	@%p14 bra 	$L__BB1_24;
	mul.wide.s32 	%rd11, %r10, 4;
	add.s64 	%rd12, %rd3, %rd11;
	ld.global.f32 	%f25, [%rd12];
	add.s64 	%rd13, %rd2, %rd11;
	ld.global.f32 	%f26, [%rd13];
	add.f32 	%f27, %f25, %f26;
	add.s64 	%rd14, %rd1, %rd11;
	st.global.f32 	[%rd14], %f27;
$L__BB1_24:
	add.s32 	%r30, %r10, 1;
	setp.ge.s32 	%p15, %r30, %r1;
	@%p15 bra 	$L__BB1_26;
	mul.wide.s32 	%rd15, %r10, 4;
	add.s64 	%rd16, %rd3, %rd15;
	ld.global.f32 	%f28, [%rd16+4];
	add.s64 	%rd17, %rd2, %rd15;
	ld.global.f32 	%f29, [%rd17+4];
	add.f32 	%f30, %f28, %f29;
	add.s64 	%rd18, %rd1, %rd15;
	st.global.f32 	[%rd18+4], %f30;
$L__BB1_26:
	add.s32 	%r31, %r10, 2;
	setp.ge.s32 	%p16, %r31, %r1;
	@%p16 bra 	$L__BB1_28;
	mul.wide.s32 	%rd19, %r10, 4;
	add.s64 	%rd20, %rd3, %rd19;
	ld.global.f32 	%f31, [%rd20+8];
	add.s64 	%rd21, %rd2, %rd19;
	ld.global.f32 	%f32, [%rd21+8];
	add.f32 	%f33, %f31, %f32;
	add.s64 	%rd22, %rd1, %rd19;
	st.global.f32 	[%rd22+8], %f33;
$L__BB1_28:
	add.s32 	%r32, %r10, 3;
	setp.ge.s32 	%p17, %r32, %r1;
	@%p17 bra 	$L__BB1_30;
	mul.wide.s32 	%rd23, %r10, 4;
	add.s64 	%rd24, %rd3, %rd23;
	ld.global.f32 	%f34, [%rd24+12];
	add.s64 	%rd25, %rd2, %rd23;
	ld.global.f32 	%f35, [%rd25+12];
	add.f32 	%f36, %f34, %f35;
	add.s64 	%rd26, %rd1, %rd23;
	st.global.f32 	[%rd26+12], %f36;
$L__BB1_30:
	add.s32 	%r37, %r37, 4;
$L__BB1_31:
	setp.eq.s32 	%p18, %r9, 0;
	@%p18 bra 	$L__BB1_41;
	setp.eq.s32 	%p19, %r9, 1;
	@%p19 bra 	$L__BB1_38;
	add.s32 	%r13, %r2, %r37;
	setp.ge.s32 	%p20, %r13, %r1;
	@%p20 bra 	$L__BB1_35;
	mul.wide.s32 	%rd27, %r13, 4;
	add.s64 	%rd28, %rd3, %rd27;
	ld.global.f32 	%f37, [%rd28];
	add.s64 	%rd29, %rd2, %rd27;
	ld.global.f32 	%f38, [%rd29];
	add.f32 	%f39, %f37, %f38;
	add.s64 	%rd30, %rd1, %rd27;
	st.global.f32 	[%rd30], %f39;
$L__BB1_35:
	add.s32 	%r33, %r13, 1;
	setp.ge.s32 	%p21, %r33, %r1;
	@%p21 bra 	$L__BB1_37;
	mul.wide.s32 	%rd31, %r13, 4;
	add.s64 	%rd32, %rd3, %rd31;
	ld.global.f32 	%f40, [%rd32+4];
	add.s64 	%rd33, %rd2, %rd31;
	ld.global.f32 	%f41, [%rd33+4];
	add.f32 	%f42, %f40, %f41;
	add.s64 	%rd34, %rd1, %rd31;
	st.global.f32 	[%rd34+4], %f42;
$L__BB1_37:
	add.s32 	%r37, %r37, 2;
$L__BB1_38:
	and.b32  	%r34, %r17, 1;
	setp.eq.b32 	%p22, %r34, 1;
	not.pred 	%p23, %p22;
	@%p23 bra 	$L__BB1_41;
	add.s32 	%r16, %r2, %r37;
	setp.ge.s32 	%p24, %r16, %r1;
	@%p24 bra 	$L__BB1_41;
	mul.wide.s32 	%rd35, %r16, 4;
	add.s64 	%rd36, %rd3, %rd35;
	ld.global.f32 	%f43, [%rd36];
	add.s64 	%rd37, %rd2, %rd35;
	ld.global.f32 	%f44, [%rd37];
	add.f32 	%f45, %f43, %f44;
	add.s64 	%rd38, %rd1, %rd35;
	st.global.f32 	[%rd38], %f45;
$L__BB1_41:
	ret;

}
	// .globl	_Z11kernel_1t1cPfS_S_i
.visible .entry _Z11kernel_1t1cPfS_S_i(
	.param .u64 .ptr .align 1 _Z11kernel_1t1cPfS_S_i_param_0,
	.param .u64 .ptr .align 1 _Z11kernel_1t1cPfS_S_i_param_1,
	.param .u64 .ptr .align 1 _Z11kernel_1t1cPfS_S_i_param_2,
	.param .u32 _Z11kernel_1t1cPfS_S_i_param_3
)
{
	.reg .pred 	%p<25>;
	.reg .b32 	%r<74>;
	.reg .b32 	%f<46>;
	.reg .b64 	%rd<67>;

	ld.param.u64 	%rd4, [_Z11kernel_1t1cPfS_S_i_param_0];
	ld.param.u64 	%rd5, [_Z11kernel_1t1cPfS_S_i_param_1];
	ld.param.u64 	%rd6, [_Z11kernel_1t1cPfS_S_i_param_2];
	ld.param.u32 	%r53, [_Z11kernel_1t1cPfS_S_i_param_3];
	cvta.to.global.u64 	%rd1, %rd4;
	cvta.to.global.u64 	%rd2, %rd6;
	cvta.to.global.u64 	%rd3, %rd5;
	mul.lo.s32 	%r1, %r53, %r53;
	mov.u32 	%r2, %tid.x;
	mov.u32 	%r54, %ntid.x;
	mov.u32 	%r55, %ctaid.x;
	mul.lo.s32 	%r3, %r54, %r55;
	add.s32 	%r4, %r3, %r2;
	setp.lt.s32 	%p1, %r53, 1;
	@%p1 bra 	$L__BB2_41;
	and.b32  	%r5, %r53, 7;
	setp.lt.u32 	%p2, %r53, 8;
	mov.b32 	%r72, 0;
	@%p2 bra 	$L__BB2_20;
	and.b32  	%r72, %r53, 2147483640;
	neg.s32 	%r70, %r72;
	add.s32 	%r57, %r2, %r53;
	add.s32 	%r69, %r57, %r3;
	shl.b32 	%r9, %r53, 3;
	shl.b32 	%r58, %r53, 1;
	add.s32 	%r68, %r4, %r58;
	mad.lo.s32 	%r67, %r53, 3, %r4;
	shl.b32 	%r59, %r53, 2;
	add.s32 	%r66, %r4, %r59;
	mad.lo.s32 	%r65, %r53, 5, %r4;
	mad.lo.s32 	%r64, %r53, 6, %r4;
	mad.lo.s32 	%r63, %r53, 7, %r4;
	mov.u32 	%r62, %r4;
$L__BB2_3:
	.pragma "nounroll";
	setp.ge.s32 	%p3, %r62, %r1;
	@%p3 bra 	$L__BB2_5;
	mul.wide.s32 	%rd7, %r62, 4;
	add.s64 	%rd8, %rd3, %rd7;
	ld.global.f32 	%f1, [%rd8];
	add.s64 	%rd9, %rd2, %rd7;
	ld.global.f32 	%f2, [%rd9];
	add.f32 	%f3, %f1, %f2;
	add.s64 	%rd10, %rd1, %rd7;
	st.global.f32 	[%rd10], %f3;
$L__BB2_5:
	add.s32 	%r25, %r53, %r62;
	setp.ge.s32 	%p4, %r25, %r1;
	@%p4 bra 	$L__BB2_7;
	mul.wide.s32 	%rd11, %r69, 4;
	add.s64 	%rd12, %rd3, %rd11;
	ld.global.f32 	%f4, [%rd12];
	add.s64 	%rd13, %rd2, %rd11;
	ld.global.f32 	%f5, [%rd13];
	add.f32 	%f6, %f4, %f5;
	add.s64 	%rd14, %rd1, %rd11;
	st.global.f32 	[%rd14], %f6;
$L__BB2_7:
	add.s32 	%r26, %r53, %r25;
	setp.ge.s32 	%p5, %r26, %r1;
	@%p5 bra 	$L__BB2_9;
	mul.wide.s32 	%rd15, %r68, 4;
	add.s64 	%rd16, %rd3, %rd15;
	ld.global.f32 	%f7, [%rd16];
	add.s64 	%rd17, %rd2, %rd15;
	ld.global.f32 	%f8, [%rd17];
	add.f32 	%f9, %f7, %f8;
	add.s64 	%rd18, %rd1, %rd15;
	st.global.f32 	[%rd18], %f9;
$L__BB2_9:
	add.s32 	%r27, %r53, %r26;
	setp.ge.s32 	%p6, %r27, %r1;
	@%p6 bra 	$L__BB2_11;
	mul.wide.s32 	%rd19, %r67, 4;
	add.s64 	%rd20, %rd3, %rd19;
	ld.global.f32 	%f10, [%rd20];
	add.s64 	%rd21, %rd2, %rd19;
	ld.global.f32 	%f11, [%rd21];
	add.f32 	%f12, %f10, %f11;
	add.s64 	%rd22, %rd1, %rd19;
	st.global.f32 	[%rd22], %f12;
$L__BB2_11:
	add.s32 	%r28, %r53, %r27;
	setp.ge.s32 	%p7, %r28, %r1;
	@%p7 bra 	$L__BB2_13;
	mul.wide.s32 	%rd23, %r66, 4;
	add.s64 	%rd24, %rd3, %rd23;
	ld.global.f32 	%f13, [%rd24];
	add.s64 	%rd25, %rd2, %rd23;
	ld.global.f32 	%f14, [%rd25];
	add.f32 	%f15, %f13, %f14;
	add.s64 	%rd26, %rd1, %rd23;
	st.global.f32 	[%rd26], %f15;
$L__BB2_13:
	add.s32 	%r29, %r53, %r28;
	setp.ge.s32 	%p8, %r29, %r1;
	@%p8 bra 	$L__BB2_15;
	mul.wide.s32 	%rd27, %r65, 4;
	add.s64 	%rd28, %rd3, %rd27;
	ld.global.f32 	%f16, [%rd28];
	add.s64 	%rd29, %rd2, %rd27;
	ld.global.f32 	%f17, [%rd29];
	add.f32 	%f18, %f16, %f17;
	add.s64 	%rd30, %rd1, %rd27;
	st.global.f32 	[%rd30], %f18;
$L__BB2_15:
	add.s32 	%r30, %r53, %r29;
	setp.ge.s32 	%p9, %r30, %r1;
	@%p9 bra 	$L__BB2_17;
	mul.wide.s32 	%rd31, %r64, 4;
	add.s64 	%rd32, %rd3, %rd31;
	ld.global.f32 	%f19, [%rd32];
	add.s64 	%rd33, %rd2, %rd31;
	ld.global.f32 	%f20, [%rd33];
	add.f32 	%f21, %f19, %f20;
	add.s64 	%rd34, %rd1, %rd31;
	st.global.f32 	[%rd34], %f21;
$L__BB2_17:
	add.s32 	%r60, %r53, %r30;
	setp.ge.s32 	%p10, %r60, %r1;
	@%p10 bra 	$L__BB2_19;
	mul.wide.s32 	%rd35, %r63, 4;
	add.s64 	%rd36, %rd3, %rd35;
	ld.global.f32 	%f22, [%rd36];
	add.s64 	%rd37, %rd2, %rd35;
	ld.global.f32 	%f23, [%rd37];
	add.f32 	%f24, %f22, %f23;
	add.s64 	%rd38, %rd1, %rd35;
	st.global.f32 	[%rd38], %f24;
$L__BB2_19:
	add.s32 	%r70, %r70, 8;
	add.s32 	%r69, %r69, %r9;
	add.s32 	%r68, %r68, %r9;
	add.s32 	%r67, %r67, %r9;
	add.s32 	%r66, %r66, %r9;
	add.s32 	%r65, %r65, %r9;
	add.s32 	%r64, %r64, %r9;
	add.s32 	%r63, %r63, %r9;
	add.s32 	%r62, %r62, %r9;
	setp.ne.s32 	%p11, %r70, 0;
	@%p11 bra 	$L__BB2_3;
$L__BB2_20:
	setp.eq.s32 	%p12, %r5, 0;
	@%p12 bra 	$L__BB2_41;
	and.b32  	%r41, %r53, 3;
	setp.lt.u32 	%p13, %r5, 4;
	@%p13 bra 	$L__BB2_31;
	mad.lo.s32 	%r42, %r72, %r53, %r4;
	setp.ge.s32 	%p14, %r42, %r1;
	@%p14 bra 	$L__BB2_24;
	mul.wide.s32 	%rd39, %r42, 4;
	add.s64 	%rd40, %rd3, %rd39;
	ld.global.f32 	%f25, [%rd40];
	add.s64 	%rd41, %rd2, %rd39;
	ld.global.f32 	%f26, [%rd41];
	add.f32 	%f27, %f25, %f26;
	add.s64 	%rd42, %rd1, %rd39;
	st.global.f32 	[%rd42], %f27;
$L__BB2_24:
	add.s32 	%r43, %r42, %r53;
	setp.ge.s32 	%p15, %r43, %r1;
	@%p15 bra 	$L__BB2_26;
	mul.wide.s32 	%rd43, %r43, 4;
	add.s64 	%rd44, %rd3, %rd43;
	ld.global.f32 	%f28, [%rd44];
	add.s64 	%rd45, %rd2, %rd43;
	ld.global.f32 	%f29, [%rd45];
	add.f32 	%f30, %f28, %f29;
	add.s64 	%rd46, %rd1, %rd43;
	st.global.f32 	[%rd46], %f30;
$L__BB2_26:
	add.s32 	%r44, %r43, %r53;
	setp.ge.s32 	%p16, %r44, %r1;
	@%p16 bra 	$L__BB2_28;
	mul.wide.s32 	%rd47, %r44, 4;
	add.s64 	%rd48, %rd3, %rd47;
	ld.global.f32 	%f31, [%rd48];
	add.s64 	%rd49, %rd2, %rd47;
	ld.global.f32 	%f32, [%rd49];
	add.f32 	%f33, %f31, %f32;
	add.s64 	%rd50, %rd1, %rd47;
	st.global.f32 	[%rd50], %f33;
$L__BB2_28:
	add.s32 	%r45, %r44, %r53;
	setp.ge.s32 	%p17, %r45, %r1;
	@%p17 bra 	$L__BB2_30;
	mul.wide.s32 	%rd51, %r45, 4;
	add.s64 	%rd52, %rd3, %rd51;
	ld.global.f32 	%f34, [%rd52];
	add.s64 	%rd53, %rd2, %rd51;
	ld.global.f32 	%f35, [%rd53];
	add.f32 	%f36, %f34, %f35;
	add.s64 	%rd54, %rd1, %rd51;
	st.global.f32 	[%rd54], %f36;
$L__BB2_30:
	add.s32 	%r72, %r72, 4;
$L__BB2_31:
	setp.eq.s32 	%p18, %r41, 0;
	@%p18 bra 	$L__BB2_41;
	setp.eq.s32 	%p19, %r41, 1;
	@%p19 bra 	$L__BB2_38;
	mad.lo.s32 	%r48, %r72, %r53, %r4;
	setp.ge.s32 	%p20, %r48, %r1;
	@%p20 bra 	$L__BB2_35;
	mul.wide.s32 	%rd55, %r48, 4;
	add.s64 	%rd56, %rd3, %rd55;
	ld.global.f32 	%f37, [%rd56];
	add.s64 	%rd57, %rd2, %rd55;
	ld.global.f32 	%f38, [%rd57];
	add.f32 	%f39, %f37, %f38;
	add.s64 	%rd58, %rd1, %rd55;
	st.global.f32 	[%rd58], %f39;
$L__BB2_35:
	add.s32 	%r49, %r48, %r53;
	setp.ge.s32 	%p21, %r49, %r1;
	@%p21 bra 	$L__BB2_37;
	mul.wide.s32 	%rd59, %r49, 4;
	add.s64 	%rd60, %rd3, %rd59;
	ld.global.f32 	%f40, [%rd60];
	add.s64 	%rd61, %rd2, %rd59;
	ld.global.f32 	%f41, [%rd61];
	add.f32 	%f42, %f40, %f41;
	add.s64 	%rd62, %rd1, %rd59;
	st.global.f32 	[%rd62], %f42;
$L__BB2_37:
	add.s32 	%r72, %r72, 2;
$L__BB2_38:
	and.b32  	%r61, %r53, 1;
	setp.eq.b32 	%p22, %r61, 1;
	not.pred 	%p23, %p22;
	@%p23 bra 	$L__BB2_41;
	mad.lo.s32 	%r52, %r72, %r53, %r4;
	setp.ge.s32 	%p24, %r52, %r1;
	@%p24 bra 	$L__BB2_41;
	mul.wide.s32 	%rd63, %r52, 4;
	add.s64 	%rd64, %rd3, %rd63;
	ld.global.f32 	%f43, [%rd64];
	add.s64 	%rd65, %rd2, %rd63;
	ld.global.f32 	%f44, [%rd65];
	add.f32 	%f45, %f43, %f44;
	add.s64 	%rd66, %rd1, %rd63;
	st.global.f32 	[%rd66], %f45;
$L__BB2_41:
	ret;

}


// ===== COMPILED SASS (sm_100) =====

	.target	sm_100

	.elftype	@"ET_EXEC"


//--------------------- .note.nv.tkinfo           --------------------------
	.section	.note.nv.tkinfo,"",@"SHT_NOTE"
	.sectionflags	@"SHF_NOTE_NV_TKINFO"
	.tkinfo
        /*0018*/ 	.word	0x00000002
        /*0030*/ 	.string	""
        /*0030*/ 	.string	"ptxas"
        /*0030*/ 	.string	"Cuda compilation tools, release 13.0, V13.0.88"
        /*0030*/ 	.string	"Build cuda_13.0.r13.0/compiler.36424714_0"
        /*0030*/ 	.string	"-arch sm_100 -m 64 "



//--------------------- .note.nv.cuinfo           --------------------------
	.section	.note.nv.cuinfo,"",@"SHT_NOTE"
	.sectionflags	@"SHF_NOTE_NV_CUINFO"
        /*0018*/ 	.short	0x0002
        /*001a*/ 	.short	0x0064
        /*001c*/ 	.short	0x0082
	.zero		2


//--------------------- .nv.info                  --------------------------
	.section	.nv.info,"",@"SHT_CUDA_INFO"
	.align	4


	//----- nvinfo : EIATTR_REGCOUNT
	.align		4
        /*0000*/ 	.byte	0x04, 0x2f
        /*0002*/ 	.short	(.L_1 - .L_0)
	.align		4
.L_0:
        /*0004*/ 	.word	index@(_Z11kernel_1t1ePfS_S_i)
        /*0008*/ 	.word	0x0000000c


	//----- nvinfo : EIATTR_FRAME_SIZE
	.align		4
.L_1:
        /*000c*/ 	.byte	0x04, 0x11
        /*000e*/ 	.short	(.L_3 - .L_2)
	.align		4
.L_2:
        /*0010*/ 	.word	index@(_Z11kernel_1t1ePfS_S_i)
        /*0014*/ 	.word	0x00000000


	//----- nvinfo : EIATTR_REGCOUNT
	.align		4
.L_3:
        /*0018*/ 	.byte	0x04, 0x2f
        /*001a*/ 	.short	(.L_5 - .L_4)
	.align		4
.L_4:
        /*001c*/ 	.word	index@(_Z11kernel_1t1rPfS_S_i)
        /*0020*/ 	.word	0x0000001c


	//----- nvinfo : EIATTR_FRAME_SIZE
	.align		4
.L_5:
        /*0024*/ 	.byte	0x04, 0x11
        /*0026*/ 	.short	(.L_7 - .L_6)
	.align		4
.L_6:
        /*0028*/ 	.word	index@(_Z11kernel_1t1rPfS_S_i)
        /*002c*/ 	.word	0x00000000


	//----- nvinfo : EIATTR_REGCOUNT
	.align		4
.L_7:
        /*0030*/ 	.byte	0x04, 0x2f
        /*0032*/ 	.short	(.L_9 - .L_8)
	.align		4
.L_8:
        /*0034*/ 	.word	index@(_Z11kernel_1t1cPfS_S_i)
        /*0038*/ 	.word	0x00000020


	//----- nvinfo : EIATTR_FRAME_SIZE
	.align		4
.L_9:
        /*003c*/ 	.byte	0x04, 0x11
        /*003e*/ 	.short	(.L_11 - .L_10)
	.align		4
.L_10:
        /*0040*/ 	.word	index@(_Z11kernel_1t1cPfS_S_i)
        /*0044*/ 	.word	0x00000000


	//----- nvinfo : EIATTR_MIN_STACK_SIZE
	.align		4
.L_11:
        /*0048*/ 	.byte	0x04, 0x12
        /*004a*/ 	.short	(.L_13 - .L_12)
	.align		4
.L_12:
        /*004c*/ 	.word	index@(_Z11kernel_1t1cPfS_S_i)
        /*0050*/ 	.word	0x00000000


	//----- nvinfo : EIATTR_MIN_STACK_SIZE
	.align		4
.L_13:
        /*0054*/ 	.byte	0x04, 0x12
        /*0056*/ 	.short	(.L_15 - .L_14)
	.align		4
.L_14:
        /*0058*/ 	.word	index@(_Z11kernel_1t1rPfS_S_i)
        /*005c*/ 	.word	0x00000000


	//----- nvinfo : EIATTR_MIN_STACK_SIZE
	.align		4
.L_15:
        /*0060*/ 	.byte	0x04, 0x12
        /*0062*/ 	.short	(.L_17 - .L_16)
	.align		4
.L_16:
        /*0064*/ 	.word	index@(_Z11kernel_1t1ePfS_S_i)
        /*0068*/ 	.word	0x00000000
.L_17:


//--------------------- .nv.compat                --------------------------
	.section	.nv.compat,"",@"SHT_CUDA_COMPAT_INFO"
	.align	4
        /*0000*/ 	.byte	0x02, 0x09, 0x00, 0x00, 0x02, 0x02, 0x01, 0x00, 0x02, 0x05, 0x05, 0x00, 0x03, 0x07, 0x01, 0x01
        /*0010*/ 	.byte	0x02, 0x03, 0x00, 0x00, 0x02, 0x06, 0x01, 0x00, 0x04, 0x0b, 0x08, 0x00, 0x09, 0x00, 0x00, 0x00
        /*0020*/ 	.byte	0x00, 0x00, 0x00, 0x00


//--------------------- .nv.info._Z11kernel_1t1cPfS_S_i --------------------------
	.section	.nv.info._Z11kernel_1t1cPfS_S_i,"",@"SHT_CUDA_INFO"
	.sectionflags	@""
	.align	4


	//----- nvinfo : EIATTR_CUDA_API_VERSION
	.align		4
        /*0000*/ 	.byte	0x04, 0x37
        /*0002*/ 	.short	(.L_19 - .L_18)
.L_18:
        /*0004*/ 	.word	0x00000082


	//----- nvinfo : EIATTR_KPARAM_INFO
	.align		4
.L_19:
        /*0008*/ 	.byte	0x04, 0x17
        /*000a*/ 	.short	(.L_21 - .L_20)
.L_20:
        /*000c*/ 	.word	0x00000000
        /*0010*/ 	.short	0x0003
        /*0012*/ 	.short	0x0018
        /*0014*/ 	.byte	0x00, 0xf0, 0x11, 0x00


	//----- nvinfo : EIATTR_KPARAM_INFO
	.align		4
.L_21:
        /*0018*/ 	.byte	0x04, 0x17
        /*001a*/ 	.short	(.L_23 - .L_22)
.L_22:
        /*001c*/ 	.word	0x00000000
        /*0020*/ 	.short	0x0002
        /*0022*/ 	.short	0x0010
        /*0024*/ 	.byte	0x00, 0xf5, 0x21, 0x00


	//----- nvinfo : EIATTR_KPARAM_INFO
	.align		4
.L_23:
        /*0028*/ 	.byte	0x04, 0x17
        /*002a*/ 	.short	(.L_25 - .L_24)
.L_24:
        /*002c*/ 	.word	0x00000000
        /*0030*/ 	.short	0x0001
        /*0032*/ 	.short	0x0008
        /*0034*/ 	.byte	0x00, 0xf5, 0x21, 0x00


	//----- nvinfo : EIATTR_KPARAM_INFO
	.align		4
.L_25:
        /*0038*/ 	.byte	0x04, 0x17
        /*003a*/ 	.short	(.L_27 - .L_26)
.L_26:
        /*003c*/ 	.word	0x00000000
        /*0040*/ 	.short	0x0000
        /*0042*/ 	.short	0x0000
        /*0044*/ 	.byte	0x00, 0xf5, 0x21, 0x00


	//----- nvinfo : EIATTR_SPARSE_MMA_MASK
	.align		4
.L_27:
        /*0048*/ 	.byte	0x03, 0x50
        /*004a*/ 	.short	0x0000


	//----- nvinfo : EIATTR_MAXREG_COUNT
	.align		4
        /*004c*/ 	.byte	0x03, 0x1b
        /*004e*/ 	.short	0x00ff


	//----- nvinfo : EIATTR_MERCURY_ISA_VERSION
	.align		4
        /*0050*/ 	.byte	0x03, 0x5f
        /*0052*/ 	.short	0x0101


	//----- nvinfo : EIATTR_VRC_CTA_INIT_COUNT
	.align		4
        /*0054*/ 	.byte	0x02, 0x4a
	.zero		1
	.zero		1


	//----- nvinfo : EIATTR_EXIT_INSTR_OFFSETS
	.align		4
        /*0058*/ 	.byte	0x04, 0x1c
        /*005a*/ 	.short	(.L_29 - .L_28)


	//   ....[0]....
.L_28:
        /*005c*/ 	.word	0x00000070


	//   ....[1]....
        /*0060*/ 	.word	0x00000870


	//   ....[2]....
        /*0064*/ 	.word	0x00000bd0


	//   ....[3]....
        /*0068*/ 	.word	0x00000db0


	//   ....[4]....
        /*006c*/ 	.word	0x00000de0


	//   ....[5]....
        /*0070*/ 	.word	0x00000e90


	//----- nvinfo : EIATTR_CBANK_PARAM_SIZE
	.align		4
.L_29:
        /*0074*/ 	.byte	0x03, 0x19
        /*0076*/ 	.short	0x001c


	//----- nvinfo : EIATTR_PARAM_CBANK
	.align		4
        /*0078*/ 	.byte	0x04, 0x0a
        /*007a*/ 	.short	(.L_31 - .L_30)
	.align		4
.L_30:
        /*007c*/ 	.word	index@(.nv.constant0._Z11kernel_1t1cPfS_S_i)
        /*0080*/ 	.short	0x0380
        /*0082*/ 	.short	0x001c


	//----- nvinfo : EIATTR_SW_WAR
	.align		4
.L_31:
        /*0084*/ 	.byte	0x04, 0x36
        /*0086*/ 	.short	(.L_33 - .L_32)
.L_32:
        /*0088*/ 	.word	0x00000008
.L_33:


//--------------------- .nv.info._Z11kernel_1t1rPfS_S_i --------------------------
	.section	.nv.info._Z11kernel_1t1rPfS_S_i,"",@"SHT_CUDA_INFO"
	.sectionflags	@""
	.align	4


	//----- nvinfo : EIATTR_CUDA_API_VERSION
	.align		4
        /*0000*/ 	.byte	0x04, 0x37
        /*0002*/ 	.short	(.L_35 - .L_34)
.L_34:
        /*0004*/ 	.word	0x00000082


	//----- nvinfo : EIATTR_KPARAM_INFO
	.align		4
.L_35:
        /*0008*/ 	.byte	0x04, 0x17
        /*000a*/ 	.short	(.L_37 - .L_36)
.L_36:
        /*000c*/ 	.word	0x00000000
        /*0010*/ 	.short	0x0003
        /*0012*/ 	.short	0x0018
        /*0014*/ 	.byte	0x00, 0xf0, 0x11, 0x00


	//----- nvinfo : EIATTR_KPARAM_INFO
	.align		4
.L_37:
        /*0018*/ 	.byte	0x04, 0x17
        /*001a*/ 	.short	(.L_39 - .L_38)
.L_38:
        /*001c*/ 	.word	0x00000000
        /*0020*/ 	.short	0x0002
        /*0022*/ 	.short	0x0010
        /*0024*/ 	.byte	0x00, 0xf5, 0x21, 0x00


	//----- nvinfo : EIATTR_KPARAM_INFO
	.align		4
.L_39:
        /*0028*/ 	.byte	0x04, 0x17
        /*002a*/ 	.short	(.L_41 - .L_40)
.L_40:
        /*002c*/ 	.word	0x00000000
        /*0030*/ 	.short	0x0001
        /*0032*/ 	.short	0x0008
        /*0034*/ 	.byte	0x00, 0xf5, 0x21, 0x00


	//----- nvinfo : EIATTR_KPARAM_INFO
	.align		4
.L_41:
        /*0038*/ 	.byte	0x04, 0x17
        /*003a*/ 	.short	(.L_43 - .L_42)
.L_42:
        /*003c*/ 	.word	0x00000000
        /*0040*/ 	.short	0x0000
        /*0042*/ 	.short	0x0000
        /*0044*/ 	.byte	0x00, 0xf5, 0x21, 0x00


	//----- nvinfo : EIATTR_SPARSE_MMA_MASK
	.align		4
.L_43:
        /*0048*/ 	.byte	0x03, 0x50
        /*004a*/ 	.short	0x0000


	//----- nvinfo : EIATTR_MAXREG_COUNT
	.align		4
        /*004c*/ 	.byte	0x03, 0x1b
        /*004e*/ 	.short	0x00ff


	//----- nvinfo : EIATTR_MERCURY_ISA_VERSION
	.align		4
        /*0050*/ 	.byte	0x03, 0x5f
        /*0052*/ 	.short	0x0101


	//----- nvinfo : EIATTR_VRC_CTA_INIT_COUNT
	.align		4
        /*0054*/ 	.byte	0x02, 0x4a
	.zero		1
	.zero		1


	//----- nvinfo : EIATTR_EXIT_INSTR_OFFSETS
	.align		4
        /*0058*/ 	.byte	0x04, 0x1c
        /*005a*/ 	.short	(.L_45 - .L_44)


	//   ....[0]....
.L_44:
        /*005c*/ 	.word	0x00000060


	//   ....[1]....
        /*0060*/ 	.word	0x000004d0


	//   ....[2]....
        /*0064*/ 	.word	0x00000840


	//   ....[3]....
        /*0068*/ 	.word	0x00000a20


	//   ....[4]....
        /*006c*/ 	.word	0x00000a50


	//   ....[5]....
        /*0070*/ 	.word	0x00000b00


	//----- nvinfo : EIATTR_CRS_STACK_SIZE
	.align		4
.L_45:
        /*0074*/ 	.byte	0x04, 0x1e
        /*0076*/ 	.short	(.L_47 - .L_46)
.L_46:
        /*0078*/ 	.word	0x00000000


	//----- nvinfo : EIATTR_CBANK_PARAM_SIZE
	.align		4
.L_47:
        /*007c*/ 	.byte	0x03, 0x19
        /*007e*/ 	.short	0x001c


	//----- nvinfo : EIATTR_PARAM_CBANK
	.align		4
        /*0080*/ 	.byte	0x04, 0x0a
        /*0082*/ 	.short	(.L_49 - .L_48)
	.align		4
.L_48:
        /*0084*/ 	.word	index@(.nv.constant0._Z11kernel_1t1rPfS_S_i)
        /*0088*/ 	.short	0x0380
        /*008a*/ 	.short	0x001c


	//----- nvinfo : EIATTR_SW_WAR
	.align		4
.L_49:
        /*008c*/ 	.byte	0x04, 0x36
        /*008e*/ 	.short	(.L_51 - .L_50)
.L_50:
        /*0090*/ 	.word	0x00000008
.L_51:


//--------------------- .nv.info._Z11kernel_1t1ePfS_S_i --------------------------
	.section	.nv.info._Z11kernel_1t1ePfS_S_i,"",@"SHT_CUDA_INFO"
	.sectionflags	@""
	.align	4


	//----- nvinfo : EIATTR_CUDA_API_VERSION
	.align		4
        /*0000*/ 	.byte	0x04, 0x37
        /*0002*/ 	.short	(.L_53 - .L_52)
.L_52:
        /*0004*/ 	.word	0x00000082


	//----- nvinfo : EIATTR_KPARAM_INFO
	.align		4
.L_53:
        /*0008*/ 	.byte	0x04, 0x17
        /*000a*/ 	.short	(.L_55 - .L_54)
.L_54:
        /*000c*/ 	.word	0x00000000
        /*0010*/ 	.short	0x0003
        /*0012*/ 	.short	0x0018
        /*0014*/ 	.byte	0x00, 0xf0, 0x11, 0x00


	//----- nvinfo : EIATTR_KPARAM_INFO
	.align		4
.L_55:
        /*0018*/ 	.byte	0x04, 0x17
        /*001a*/ 	.short	(.L_57 - .L_56)
.L_56:
        /*001c*/ 	.word	0x00000000
        /*0020*/ 	.short	0x0002
        /*0022*/ 	.short	0x0010
        /*0024*/ 	.byte	0x00, 0xf5, 0x21, 0x00


	//----- nvinfo : EIATTR_KPARAM_INFO
	.align		4
.L_57:
        /*0028*/ 	.byte	0x04, 0x17
        /*002a*/ 	.short	(.L_59 - .L_58)
.L_58:
        /*002c*/ 	.word	0x00000000
        /*0030*/ 	.short	0x0001
        /*0032*/ 	.short	0x0008
        /*0034*/ 	.byte	0x00, 0xf5, 0x21, 0x00


	//----- nvinfo : EIATTR_KPARAM_INFO
	.align		4
.L_59:
        /*0038*/ 	.byte	0x04, 0x17
        /*003a*/ 	.short	(.L_61 - .L_60)
.L_60:
        /*003c*/ 	.word	0x00000000
        /*0040*/ 	.short	0x0000
        /*0042*/ 	.short	0x0000
        /*0044*/ 	.byte	0x00, 0xf5, 0x21, 0x00


	//----- nvinfo : EIATTR_SPARSE_MMA_MASK
	.align		4
.L_61:
        /*0048*/ 	.byte	0x03, 0x50
        /*004a*/ 	.short	0x0000


	//----- nvinfo : EIATTR_MAXREG_COUNT
	.align		4
        /*004c*/ 	.byte	0x03, 0x1b
        /*004e*/ 	.short	0x00ff


	//----- nvinfo : EIATTR_MERCURY_ISA_VERSION
	.align		4
        /*0050*/ 	.byte	0x03, 0x5f
        /*0052*/ 	.short	0x0101


	//----- nvinfo : EIATTR_VRC_CTA_INIT_COUNT
	.align		4
        /*0054*/ 	.byte	0x02, 0x4a
	.zero		1
	.zero		1


	//----- nvinfo : EIATTR_EXIT_INSTR_OFFSETS
	.align		4
        /*0058*/ 	.byte	0x04, 0x1c
        /*005a*/ 	.short	(.L_63 - .L_62)


	//   ....[0]....
.L_62:
        /*005c*/ 	.word	0x00000080


	//   ....[1]....
        /*0060*/ 	.word	0x00000140


	//----- nvinfo : EIATTR_CBANK_PARAM_SIZE
	.align		4
.L_63:
        /*0064*/ 	.byte	0x03, 0x19
        /*0066*/ 	.short	0x001c


	//----- nvinfo : EIATTR_PARAM_CBANK
	.align		4
        /*0068*/ 	.byte	0x04, 0x0a
        /*006a*/ 	.short	(.L_65 - .L_64)
	.align		4
.L_64:
        /*006c*/ 	.word	index@(.nv.constant0._Z11kernel_1t1ePfS_S_i)
        /*0070*/ 	.short	0x0380
        /*0072*/ 	.short	0x001c


	//----- nvinfo : EIATTR_SW_WAR
	.align		4
.L_65:
        /*0074*/ 	.byte	0x04, 0x36
        /*0076*/ 	.short	(.L_67 - .L_66)
.L_66:
        /*0078*/ 	.word	0x00000008
.L_67:


//--------------------- .nv.callgraph             --------------------------
	.section	.nv.callgraph,"",@"SHT_CUDA_CALLGRAPH"
	.align	4
	.sectionentsize	8
	.align		4
        /*0000*/ 	.word	0x00000000
	.align		4
        /*0004*/ 	.word	0xffffffff
	.align		4
        /*0008*/ 	.word	0x00000000
	.align		4
        /*000c*/ 	.word	0xfffffffe
	.align		4
        /*0010*/ 	.word	0x00000000
	.align		4
        /*0014*/ 	.word	0xfffffffd
	.align		4
        /*0018*/ 	.word	0x00000000
	.align		4
        /*001c*/ 	.word	0xfffffffc


//--------------------- .text._Z11kernel_1t1cPfS_S_i --------------------------
	.section	.text._Z11kernel_1t1cPfS_S_i,"ax",@progbits
	.align	128
        .global         _Z11kernel_1t1cPfS_S_i
        .type           _Z11kernel_1t1cPfS_S_i,@function
        .size           _Z11kernel_1t1cPfS_S_i,(.L_x_13 - _Z11kernel_1t1cPfS_S_i)
        .other          _Z11kernel_1t1cPfS_S_i,@"STO_CUDA_ENTRY STV_DEFAULT"
_Z11kernel_1t1cPfS_S_i:
.text._Z11kernel_1t1cPfS_S_i:
[----:B------:R-:W-:Y:S01]  /*0000*/  LDC R1, c[0x0][0x37c] ;  /* 0x0000df00ff017b82 */ /* 0x000fe20000000800 */
[----:B------:R-:W0:Y:S07]  /*0010*/  LDCU UR6, c[0x0][0x398] ;  /* 0x00007300ff0677ac */ /* 0x000e2e0008000800 */
[----:B------:R-:W1:Y:S01]  /*0020*/  S2UR UR5, SR_CTAID.X ;  /* 0x00000000000579c3 */ /* 0x000e620000002500 */
[----:B------:R-:W1:Y:S01]  /*0030*/  LDCU UR4, c[0x0][0x360] ;  /* 0x00006c00ff0477ac */ /* 0x000e620008000800 */
[----:B0-----:R-:W-:-:S04]  /*0040*/  MOV R0, UR6 ;  /* 0x0000000600007c02 */ /* 0x001fc80008000f00 */
[----:B------:R-:W-:Y:S01]  /*0050*/  ISETP.GE.AND P0, PT, R0, 0x1, PT ;  /* 0x000000010000780c */ /* 0x000fe20003f06270 */
[----:B-1----:R-:W-:-:S12]  /*0060*/  UIMAD UR4, UR4, UR5, URZ ;  /* 0x00000005040472a4 */ /* 0x002fd8000f8e02ff */
[----:B------:R-:W-:Y:S05]  /*0070*/  @!P0 EXIT ;  /* 0x000000000000894d */ /* 0x000fea0003800000 */
[----:B------:R-:W0:Y:S01]  /*0080*/  S2R R27, SR_TID.X ;  /* 0x00000000001b7919 */ /* 0x000e220000002100 */
[C---:B------:R-:W-:Y:S01]  /*0090*/  ISETP.GE.U32.AND P1, PT, R0.reuse, 0x8, PT ;  /* 0x000000080000780c */ /* 0x040fe20003f26070 */
[----:B------:R-:W1:Y:S01]  /*00a0*/  LDCU.64 UR6, c[0x0][0x358] ;  /* 0x00006b00ff0677ac */ /* 0x000e620008000a00 */
[C---:B------:R-:W-:Y:S01]  /*00b0*/  LOP3.LUT R2, R0.reuse, 0x7, RZ, 0xc0, !PT ;  /* 0x0000000700027812 */ /* 0x040fe200078ec0ff */
[----:B------:R-:W-:Y:S02]  /*00c0*/  HFMA2 R3, -RZ, RZ, 0, 0 ;  /* 0x00000000ff037431 */ /* 0x000fe400000001ff */
[----:B------:R-:W-:Y:S01]  /*00d0*/  IMAD R4, R0, R0, RZ ;  /* 0x0000000000047224 */ /* 0x000fe200078e02ff */
[----:B------:R-:W-:Y:S02]  /*00e0*/  ISETP.NE.AND P0, PT, R2, RZ, PT ;  /* 0x000000ff0200720c */ /* 0x000fe40003f05270 */
[----:B0-----:R-:W-:-:S05]  /*00f0*/  IADD3 R5, PT, PT, R27, UR4, RZ ;  /* 0x000000041b057c10 */ /* 0x001fca000fffe0ff */
[----:B-1----:R-:W-:Y:S06]  /*0100*/  @!P1 BRA `(.L_x_0) ;  /* 0x0000000400d89947 */ /* 0x002fec0003800000 */
[----:B------:R-:W0:Y:S01]  /*0110*/  LDC R6, c[0x0][0x398] ;  /* 0x0000e600ff067b82 */ /* 0x000e220000000800 */
[C---:B------:R-:W-:Y:S01]  /*0120*/  LOP3.LUT R3, R0.reuse, 0x7ffffff8, RZ, 0xc0, !PT ;  /* 0x7ffffff800037812 */ /* 0x040fe200078ec0ff */
[C---:B------:R-:W-:Y:S01]  /*0130*/  IMAD R9, R0.reuse, 0x3, R5 ;  /* 0x0000000300097824 */ /* 0x040fe200078e0205 */
[C---:B------:R-:W-:Y:S01]  /*0140*/  IADD3 R27, PT, PT, R0.reuse, UR4, R27 ;  /* 0x00000004001b7c10 */ /* 0x040fe2000fffe01b */
[C-C-:B------:R-:W-:Y:S01]  /*0150*/  IMAD R13, R0.reuse, 0x5, R5.reuse ;  /* 0x00000005000d7824 */ /* 0x140fe200078e0205 */
[CC--:B------:R-:W-:Y:S01]  /*0160*/  LEA R7, R0.reuse, R5.reuse, 0x1 ;  /* 0x0000000500077211 */ /* 0x0c0fe200078e08ff */
[C-C-:B------:R-:W-:Y:S01]  /*0170*/  IMAD R15, R0.reuse, 0x6, R5.reuse ;  /* 0x00000006000f7824 */ /* 0x140fe200078e0205 */
[CC--:B------:R-:W-:Y:S01]  /*0180*/  LEA R11, R0.reuse, R5.reuse, 0x2 ;  /* 0x00000005000b7211 */ /* 0x0c0fe200078e10ff */
[----:B------:R-:W-:Y:S01]  /*0190*/  IMAD R23, R0, 0x7, R5 ;  /* 0x0000000700177824 */ /* 0x000fe200078e0205 */
[----:B------:R-:W-:Y:S02]  /*01a0*/  MOV R25, R5 ;  /* 0x0000000500197202 */ /* 0x000fe40000000f00 */
[----:B------:R-:W-:-:S07]  /*01b0*/  IADD3 R8, PT, PT, -R3, RZ, RZ ;  /* 0x000000ff03087210 */ /* 0x000fce0007ffe1ff */
.L_x_1:
[----:B------:R-:W-:Y:S01]  /*01c0*/  ISETP.GE.AND P2, PT, R25, R4, PT ;  /* 0x000000041900720c */ /* 0x000fe20003f46270 */
[----:B------:R-:W1:Y:S01]  /*01d0*/  LDC.64 R18, c[0x0][0x388] ;  /* 0x0000e200ff127b82 */ /* 0x000e620000000a00 */
[----:B0-----:R-:W-:-:S07]  /*01e0*/  MOV R0, R6 ;  /* 0x0000000600007202 */ /* 0x001fce0000000f00 */
[----:B------:R-:W0:Y:S08]  /*01f0*/  LDC.64 R20, c[0x0][0x380] ;  /* 0x0000e000ff147b82 */ /* 0x000e300000000a00 */
[----:B------:R-:W2:Y:S01]  /*0200*/  @!P2 LDC.64 R16, c[0x0][0x390] ;  /* 0x0000e400ff10ab82 */ /* 0x000ea20000000a00 */
[----:B-1----:R-:W-:-:S05]  /*0210*/  @!P2 IMAD.WIDE R18, R25, 0x4, R18 ;  /* 0x000000041912a825 */ /* 0x002fca00078e0212 */
[----:B------:R1:W3:Y:S01]  /*0220*/  @!P2 LDG.E R12, desc[UR6][R18.64] ;  /* 0x00000006120ca981 */ /* 0x0002e2000c1e1900 */
[C---:B------:R-:W-:Y:S01]  /*0230*/  IADD3 R10, PT, PT, R25.reuse, R0, RZ ;  /* 0x00000000190a7210 */ /* 0x040fe20007ffe0ff */
[----:B--2---:R-:W-:Y:S01]  /*0240*/  @!P2 IMAD.WIDE R28, R25, 0x4, R16 ;  /* 0x00000004191ca825 */ /* 0x004fe200078e0210 */
[----:B-1----:R-:W1:Y:S05]  /*0250*/  LDC.64 R18, c[0x0][0x388] ;  /* 0x0000e200ff127b82 */ /* 0x002e6a0000000a00 */
[----:B------:R-:W3:Y:S01]  /*0260*/  @!P2 LDG.E R29, desc[UR6][R28.64] ;  /* 0x000000061c1da981 */ /* 0x000ee2000c1e1900 */
[----:B------:R-:W-:-:S13]  /*0270*/  ISETP.GE.AND P1, PT, R10, R4, PT ;  /* 0x000000040a00720c */ /* 0x000fda0003f26270 */
[----:B------:R-:W2:Y:S01]  /*0280*/  @!P1 LDC.64 R16, c[0x0][0x390] ;  /* 0x0000e400ff109b82 */ /* 0x000ea20000000a00 */
[----:B0-----:R-:W-:-:S04]  /*0290*/  @!P2 IMAD.WIDE R20, R25, 0x4, R20 ;  /* 0x000000041914a825 */ /* 0x001fc800078e0214 */
[----:B--2---:R-:W-:-:S04]  /*02a0*/  @!P1 IMAD.WIDE R16, R27, 0x4, R16 ;  /* 0x000000041b109825 */ /* 0x004fc800078e0210 */
[----:B---3--:R-:W-:Y:S01]  /*02b0*/  @!P2 FADD R12, R12, R29 ;  /* 0x0000001d0c0ca221 */ /* 0x008fe20000000000 */
[----:B-1----:R-:W-:Y:S01]  /*02c0*/  @!P1 IMAD.WIDE R28, R27, 0x4, R18 ;  /* 0x000000041b1c9825 */ /* 0x002fe200078e0212 */
[----:B------:R-:W-:Y:S01]  /*02d0*/  IADD3 R10, PT, PT, R10, R0, RZ ;  /* 0x000000000a0a7210 */ /* 0x000fe20007ffe0ff */
[----:B------:R-:W0:Y:S02]  /*02e0*/  LDC.64 R18, c[0x0][0x388] ;  /* 0x0000e200ff127b82 */ /* 0x000e240000000a00 */
[----:B------:R1:W-:Y:S04]  /*02f0*/  @!P2 STG.E desc[UR6][R20.64], R12 ;  /* 0x0000000c1400a986 */ /* 0x0003e8000c101906 */
[----:B------:R-:W2:Y:S04]  /*0300*/  @!P1 LDG.E R28, desc[UR6][R28.64] ;  /* 0x000000061c1c9981 */ /* 0x000ea8000c1e1900 */
[----:B------:R3:W2:Y:S01]  /*0310*/  @!P1 LDG.E R14, desc[UR6][R16.64] ;  /* 0x00000006100e9981 */ /* 0x0006a2000c1e1900 */
[----:B------:R-:W-:Y:S01]  /*0320*/  ISETP.GE.AND P2, PT, R10, R4, PT ;  /* 0x000000040a00720c */ /* 0x000fe20003f46270 */
[----:B-1----:R-:W1:-:S12]  /*0330*/  LDC.64 R20, c[0x0][0x380] ;  /* 0x0000e000ff147b82 */ /* 0x002e580000000a00 */
[----:B---3--:R-:W3:Y:S01]  /*0340*/  @!P2 LDC.64 R16, c[0x0][0x390] ;  /* 0x0000e400ff10ab82 */ /* 0x008ee20000000a00 */
[----:B0-----:R-:W-:-:S04]  /*0350*/  @!P2 IMAD.WIDE R18, R7, 0x4, R18 ;  /* 0x000000040712a825 */ /* 0x001fc800078e0212 */
[----:B---3--:R-:W-:-:S04]  /*0360*/  @!P2 IMAD.WIDE R16, R7, 0x4, R16 ;  /* 0x000000040710a825 */ /* 0x008fc800078e0210 */
[----:B--2---:R-:W-:Y:S01]  /*0370*/  @!P1 FADD R14, R28, R14 ;  /* 0x0000000e1c0e9221 */ /* 0x004fe20000000000 */
[----:B-1----:R-:W-:Y:S01]  /*0380*/  @!P1 IMAD.WIDE R28, R27, 0x4, R20 ;  /* 0x000000041b1c9825 */ /* 0x002fe200078e0214 */
[----:B------:R-:W-:Y:S01]  /*0390*/  IADD3 R10, PT, PT, R10, R0, RZ ;  /* 0x000000000a0a7210 */ /* 0x000fe20007ffe0ff */
[----:B------:R-:W0:Y:S03]  /*03a0*/  LDC.64 R20, c[0x0][0x380] ;  /* 0x0000e000ff147b82 */ /* 0x000e260000000a00 */
[----:B------:R1:W-:Y:S04]  /*03b0*/  @!P1 STG.E desc[UR6][R28.64], R14 ;  /* 0x0000000e1c009986 */ /* 0x0003e8000c101906 */
[----:B------:R2:W3:Y:S04]  /*03c0*/  @!P2 LDG.E R12, desc[UR6][R18.64] ;  /* 0x00000006120ca981 */ /* 0x0004e8000c1e1900 */
[----:B------:R4:W3:Y:S01]  /*03d0*/  @!P2 LDG.E R22, desc[UR6][R16.64] ;  /* 0x000000061016a981 */ /* 0x0008e2000c1e1900 */
[----:B------:R-:W-:Y:S01]  /*03e0*/  ISETP.GE.AND P1, PT, R10, R4, PT ;  /* 0x000000040a00720c */ /* 0x000fe20003f26270 */
[----:B--2---:R-:W1:-:S12]  /*03f0*/  LDC.64 R18, c[0x0][0x388] ;  /* 0x0000e200ff127b82 */ /* 0x004e580000000a00 */
[----:B----4-:R-:W2:Y:S01]  /*0400*/  @!P1 LDC.64 R16, c[0x0][0x390] ;  /* 0x0000e400ff109b82 */ /* 0x010ea20000000a00 */
[----:B0-----:R-:W-:-:S04]  /*0410*/  @!P2 IMAD.WIDE R20, R7, 0x4, R20 ;  /* 0x000000040714a825 */ /* 0x001fc800078e0214 */
[C---:B-1----:R-:W-:Y:S01]  /*0420*/  @!P1 IMAD.WIDE R28, R9.reuse, 0x4, R18 ;  /* 0x00000004091c9825 */ /* 0x042fe200078e0212 */
[----:B------:R-:W-:Y:S02]  /*0430*/  IADD3 R10, PT, PT, R10, R0, RZ ;  /* 0x000000000a0a7210 */ /* 0x000fe40007ffe0ff */
[----:B------:R-:W0:Y:S01]  /*0440*/  LDC.64 R18, c[0x0][0x388] ;  /* 0x0000e200ff127b82 */ /* 0x000e220000000a00 */
[----:B--2---:R-:W-:-:S04]  /*0450*/  @!P1 IMAD.WIDE R16, R9, 0x4, R16 ;  /* 0x0000000409109825 */ /* 0x004fc800078e0210 */
[----:B---3--:R-:W-:-:S05]  /*0460*/  @!P2 FADD R12, R12, R22 ;  /* 0x000000160c0ca221 */ /* 0x008fca0000000000 */
        /* <DEDUP_REMOVED lines=28> */
[----:B---3--:R-:W3:-:S12]  /*0630*/  LDC.64 R16, c[0x0][0x380] ;  /* 0x0000e000ff107b82 */ /* 0x008ed80000000a00 */
[----:B-1----:R-:W1:Y:S01]  /*0640*/  @!P2 LDC.64 R20, c[0x0][0x390] ;  /* 0x0000e400ff14ab82 */ /* 0x002e620000000a00 */
[----:B0-----:R-:W-:-:S04]  /*0650*/  @!P2 IMAD.WIDE R18, R15, 0x4, R18 ;  /* 0x000000040f12a825 */ /* 0x001fc800078e0212 */
[----:B-1----:R-:W-:-:S04]  /*0660*/  @!P2 IMAD.WIDE R20, R15, 0x4, R20 ;  /* 0x000000040f14a825 */ /* 0x002fc800078e0214 */
[----:B--2---:R-:W-:Y:S01]  /*0670*/  @!P1 FADD R14, R28, R14 ;  /* 0x0000000e1c0e9221 */ /* 0x004fe20000000000 */
[----:B---3--:R-:W-:-:S05]  /*0680*/  @!P1 IMAD.WIDE R28, R13, 0x4, R16 ;  /* 0x000000040d1c9825 */ /* 0x008fca00078e0210 */
[----:B------:R0:W-:Y:S04]  /*0690*/  @!P1 STG.E desc[UR6][R28.64], R14 ;  /* 0x0000000e1c009986 */ /* 0x0001e8000c101906 */
[----:B------:R1:W2:Y:S04]  /*06a0*/  @!P2 LDG.E R12, desc[UR6][R18.64] ;  /* 0x00000006120ca981 */ /* 0x0002a8000c1e1900 */
[----:B------:R3:W2:Y:S01]  /*06b0*/  @!P2 LDG.E R22, desc[UR6][R20.64] ;  /* 0x000000061416a981 */ /* 0x0006a2000c1e1900 */
[----:B------:R-:W-:Y:S01]  /*06c0*/  IADD3 R17, PT, PT, R10, R0, RZ ;  /* 0x000000000a117210 */ /* 0x000fe20007ffe0ff */
[----:B0-----:R-:W0:Y:S03]  /*06d0*/  LDC.64 R28, c[0x0][0x380] ;  /* 0x0000e000ff1c7b82 */ /* 0x001e260000000a00 */
[----:B------:R-:W-:-:S05]  /*06e0*/  ISETP.GE.AND P1, PT, R17, R4, PT ;  /* 0x000000041100720c */ /* 0x000fca0003f26270 */
[----:B------:R-:W4:Y:S08]  /*06f0*/  LDC.64 R16, c[0x0][0x380] ;  /* 0x0000e000ff107b82 */ /* 0x000f300000000a00 */
[----:B-1----:R-:W1:Y:S08]  /*0700*/  LDC.64 R18, c[0x0][0x388] ;  /* 0x0000e200ff127b82 */ /* 0x002e700000000a00 */
[----:B---3--:R-:W3:Y:S01]  /*0710*/  @!P1 LDC.64 R20, c[0x0][0x390] ;  /* 0x0000e400ff149b82 */ /* 0x008ee20000000a00 */
[----:B----4-:R-:W-:-:S04]  /*0720*/  @!P2 IMAD.WIDE R16, R15, 0x4, R16 ;  /* 0x000000040f10a825 */ /* 0x010fc800078e0210 */
[----:B-1----:R-:W-:-:S04]  /*0730*/  @!P1 IMAD.WIDE R18, R23, 0x4, R18 ;  /* 0x0000000417129825 */ /* 0x002fc800078e0212 */
[----:B---3--:R-:W-:-:S04]  /*0740*/  @!P1 IMAD.WIDE R20, R23, 0x4, R20 ;  /* 0x0000000417149825 */ /* 0x008fc800078e0214 */
[----:B--2---:R-:W-:-:S05]  /*0750*/  @!P2 FADD R12, R12, R22 ;  /* 0x000000160c0ca221 */ /* 0x004fca0000000000 */
[----:B------:R1:W-:Y:S04]  /*0760*/  @!P2 STG.E desc[UR6][R16.64], R12 ;  /* 0x0000000c1000a986 */ /* 0x0003e8000c101906 */
[----:B------:R-:W2:Y:S04]  /*0770*/  @!P1 LDG.E R18, desc[UR6][R18.64] ;  /* 0x0000000612129981 */ /* 0x000ea8000c1e1900 */
[----:B------:R-:W2:Y:S01]  /*0780*/  @!P1 LDG.E R21, desc[UR6][R20.64] ;  /* 0x0000000614159981 */ /* 0x000ea2000c1e1900 */
[----:B0-----:R-:W-:Y:S01]  /*0790*/  @!P1 IMAD.WIDE R28, R23, 0x4, R28 ;  /* 0x00000004171c9825 */ /* 0x001fe200078e021c */
[----:B------:R-:W-:-:S02]  /*07a0*/  IADD3 R8, PT, PT, R8, 0x8, RZ ;  /* 0x0000000808087810 */ /* 0x000fc40007ffe0ff */
[C---:B------:R-:W-:Y:S02]  /*07b0*/  LEA R25, R0.reuse, R25, 0x3 ;  /* 0x0000001900197211 */ /* 0x040fe400078e18ff */
[C---:B------:R-:W-:Y:S02]  /*07c0*/  LEA R27, R0.reuse, R27, 0x3 ;  /* 0x0000001b001b7211 */ /* 0x040fe400078e18ff */
[C---:B------:R-:W-:Y:S02]  /*07d0*/  LEA R7, R0.reuse, R7, 0x3 ;  /* 0x0000000700077211 */ /* 0x040fe400078e18ff */
[C---:B------:R-:W-:Y:S02]  /*07e0*/  LEA R9, R0.reuse, R9, 0x3 ;  /* 0x0000000900097211 */ /* 0x040fe400078e18ff */
[C---:B------:R-:W-:Y:S02]  /*07f0*/  LEA R11, R0.reuse, R11, 0x3 ;  /* 0x0000000b000b7211 */ /* 0x040fe400078e18ff */
[----:B------:R-:W-:-:S02]  /*0800*/  LEA R13, R0, R13, 0x3 ;  /* 0x0000000d000d7211 */ /* 0x000fc400078e18ff */
[C---:B------:R-:W-:Y:S02]  /*0810*/  LEA R15, R0.reuse, R15, 0x3 ;  /* 0x0000000f000f7211 */ /* 0x040fe400078e18ff */
[----:B------:R-:W-:Y:S01]  /*0820*/  LEA R23, R0, R23, 0x3 ;  /* 0x0000001700177211 */ /* 0x000fe200078e18ff */
[----:B--2---:R-:W-:-:S05]  /*0830*/  @!P1 FADD R10, R18, R21 ;  /* 0x00000015120a9221 */ /* 0x004fca0000000000 */
[----:B------:R1:W-:Y:S01]  /*0840*/  @!P1 STG.E desc[UR6][R28.64], R10 ;  /* 0x0000000a1c009986 */ /* 0x0003e2000c101906 */
[----:B------:R-:W-:-:S13]  /*0850*/  ISETP.NE.AND P1, PT, R8, RZ, PT ;  /* 0x000000ff0800720c */ /* 0x000fda0003f25270 */
[----:B-1----:R-:W-:Y:S05]  /*0860*/  @P1 BRA `(.L_x_1) ;  /* 0xfffffff800541947 */ /* 0x002fea000383ffff */
.L_x_0:
[----:B------:R-:W-:Y:S05]  /*0870*/  @!P0 EXIT ;  /* 0x000000000000894d */ /* 0x000fea0003800000 */
[----:B------:R-:W-:Y:S02]  /*0880*/  ISETP.GE.U32.AND P1, PT, R2, 0x4, PT ;  /* 0x000000040200780c */ /* 0x000fe40003f26070 */
[----:B------:R-:W-:-:S04]  /*0890*/  LOP3.LUT R22, R0, 0x3, RZ, 0xc0, !PT ;  /* 0x0000000300167812 */ /* 0x000fc800078ec0ff */
[----:B------:R-:W-:-:S07]  /*08a0*/  ISETP.NE.AND P0, PT, R22, RZ, PT ;  /* 0x000000ff1600720c */ /* 0x000fce0003f05270 */
[----:B------:R-:W-:Y:S06]  /*08b0*/  @!P1 BRA `(.L_x_2) ;  /* 0x0000000000c49947 */ /* 0x000fec0003800000 */
[----:B------:R-:W-:Y:S01]  /*08c0*/  IMAD R19, R3, R0, R5 ;  /* 0x0000000003137224 */ /* 0x000fe200078e0205 */
[----:B------:R-:W0:Y:S04]  /*08d0*/  LDC.64 R10, c[0x0][0x388] ;  /* 0x0000e200ff0a7b82 */ /* 0x000e280000000a00 */
[----:B------:R-:W-:-:S04]  /*08e0*/  ISETP.GE.AND P2, PT, R19, R4, PT ;  /* 0x000000041300720c */ /* 0x000fc80003f46270 */
[----:B------:R-:W1:Y:S08]  /*08f0*/  LDC.64 R14, c[0x0][0x380] ;  /* 0x0000e000ff0e7b82 */ /* 0x000e700000000a00 */
[----:B------:R-:W2:Y:S08]  /*0900*/  LDC.64 R16, c[0x0][0x388] ;  /* 0x0000e200ff107b82 */ /* 0x000eb00000000a00 */
[----:B------:R-:W3:Y:S01]  /*0910*/  @!P2 LDC.64 R12, c[0x0][0x390] ;  /* 0x0000e400ff0cab82 */ /* 0x000ee20000000a00 */
[----:B0-----:R-:W-:-:S06]  /*0920*/  @!P2 IMAD.WIDE R10, R19, 0x4, R10 ;  /* 0x00000004130aa825 */ /* 0x001fcc00078e020a */
[----:B------:R-:W4:Y:S01]  /*0930*/  @!P2 LDG.E R10, desc[UR6][R10.64] ;  /* 0x000000060a0aa981 */ /* 0x000f22000c1e1900 */
[----:B------:R-:W0:Y:S01]  /*0940*/  LDC.64 R20, c[0x0][0x388] ;  /* 0x0000e200ff147b82 */ /* 0x000e220000000a00 */
[----:B---3--:R-:W-:-:S06]  /*0950*/  @!P2 IMAD.WIDE R12, R19, 0x4, R12 ;  /* 0x00000004130ca825 */ /* 0x008fcc00078e020c */
[----:B------:R-:W4:Y:S01]  /*0960*/  @!P2 LDG.E R13, desc[UR6][R12.64] ;  /* 0x000000060c0da981 */ /* 0x000f22000c1e1900 */
[----:B------:R-:W-:-:S04]  /*0970*/  IADD3 R7, PT, PT, R19, R0, RZ ;  /* 0x0000000013077210 */ /* 0x000fc80007ffe0ff */
[----:B------:R-:W-:-:S13]  /*0980*/  ISETP.GE.AND P1, PT, R7, R4, PT ;  /* 0x000000040700720c */ /* 0x000fda0003f26270 */
[----:B------:R-:W3:Y:S01]  /*0990*/  @!P1 LDC.64 R8, c[0x0][0x390] ;  /* 0x0000e400ff089b82 */ /* 0x000ee20000000a00 */
[----:B-1----:R-:W-:-:S04]  /*09a0*/  @!P2 IMAD.WIDE R14, R19, 0x4, R14 ;  /* 0x00000004130ea825 */ /* 0x002fc800078e020e */
[----:B--2---:R-:W-:-:S04]  /*09b0*/  @!P1 IMAD.WIDE R16, R7, 0x4, R16 ;  /* 0x0000000407109825 */ /* 0x004fc800078e0210 */
[----:B---3--:R-:W-:-:S04]  /*09c0*/  @!P1 IMAD.WIDE R18, R7, 0x4, R8 ;  /* 0x0000000407129825 */ /* 0x008fc800078e0208 */
[----:B----4-:R-:W-:Y:S01]  /*09d0*/  @!P2 FADD R23, R10, R13 ;  /* 0x0000000d0a17a221 */ /* 0x010fe20000000000 */
[----:B------:R-:W-:Y:S01]  /*09e0*/  IADD3 R11, PT, PT, R7, R0, RZ ;  /* 0x00000000070b7210 */ /* 0x000fe20007ffe0ff */
[----:B------:R-:W1:Y:S03]  /*09f0*/  LDC.64 R12, c[0x0][0x380] ;  /* 0x0000e000ff0c7b82 */ /* 0x000e660000000a00 */
[----:B------:R2:W-:Y:S04]  /*0a00*/  @!P2 STG.E desc[UR6][R14.64], R23 ;  /* 0x000000170e00a986 */ /* 0x0005e8000c101906 */
[----:B------:R-:W3:Y:S04]  /*0a10*/  @!P1 LDG.E R16, desc[UR6][R16.64] ;  /* 0x0000000610109981 */ /* 0x000ee8000c1e1900 */
[----:B------:R-:W3:Y:S01]  /*0a20*/  @!P1 LDG.E R19, desc[UR6][R18.64] ;  /* 0x0000000612139981 */ /* 0x000ee2000c1e1900 */
[----:B------:R-:W-:Y:S01]  /*0a30*/  ISETP.GE.AND P2, PT, R11, R4, PT ;  /* 0x000000040b00720c */ /* 0x000fe20003f46270 */
[----:B-1----:R-:W-:-:S12]  /*0a40*/  @!P1 IMAD.WIDE R12, R7, 0x4, R12 ;  /* 0x00000004070c9825 */ /* 0x002fd800078e020c */
[----:B------:R-:W1:Y:S01]  /*0a50*/  @!P2 LDC.64 R8, c[0x0][0x390] ;  /* 0x0000e400ff08ab82 */ /* 0x000e620000000a00 */
[C---:B0-----:R-:W-:Y:S01]  /*0a60*/  @!P2 IMAD.WIDE R20, R11.reuse, 0x4, R20 ;  /* 0x000000040b14a825 */ /* 0x041fe200078e0214 */
[----:B--2---:R-:W-:-:S06]  /*0a70*/  IADD3 R23, PT, PT, R11, R0, RZ ;  /* 0x000000000b177210 */ /* 0x004fcc0007ffe0ff */
[----:B------:R-:W0:Y:S01]  /*0a80*/  LDC.64 R14, c[0x0][0x380] ;  /* 0x0000e000ff0e7b82 */ /* 0x000e220000000a00 */
[----:B-1----:R-:W-:-:S04]  /*0a90*/  @!P2 IMAD.WIDE R8, R11, 0x4, R8 ;  /* 0x000000040b08a825 */ /* 0x002fc800078e0208 */
[----:B---3--:R-:W-:-:S03]  /*0aa0*/  @!P1 FADD R25, R16, R19 ;  /* 0x0000001310199221 */ /* 0x008fc60000000000 */
[----:B------:R-:W1:Y:S02]  /*0ab0*/  LDC.64 R16, c[0x0][0x388] ;  /* 0x0000e200ff107b82 */ /* 0x000e640000000a00 */
[----:B------:R2:W-:Y:S04]  /*0ac0*/  @!P1 STG.E desc[UR6][R12.64], R25 ;  /* 0x000000190c009986 */ /* 0x0005e8000c101906 */
[----:B------:R-:W3:Y:S04]  /*0ad0*/  @!P2 LDG.E R20, desc[UR6][R20.64] ;  /* 0x000000061414a981 */ /* 0x000ee8000c1e1900 */
[----:B------:R-:W3:Y:S01]  /*0ae0*/  @!P2 LDG.E R9, desc[UR6][R8.64] ;  /* 0x000000060809a981 */ /* 0x000ee2000c1e1900 */
[----:B------:R-:W-:-:S13]  /*0af0*/  ISETP.GE.AND P1, PT, R23, R4, PT ;  /* 0x000000041700720c */ /* 0x000fda0003f26270 */
[----:B------:R-:W4:Y:S01]  /*0b00*/  @!P1 LDC.64 R6, c[0x0][0x390] ;  /* 0x0000e400ff069b82 */ /* 0x000f220000000a00 */
[----:B0-----:R-:W-:-:S04]  /*0b10*/  @!P2 IMAD.WIDE R10, R11, 0x4, R14 ;  /* 0x000000040b0aa825 */ /* 0x001fc800078e020e */
[----:B-1----:R-:W-:-:S04]  /*0b20*/  @!P1 IMAD.WIDE R14, R23, 0x4, R16 ;  /* 0x00000004170e9825 */ /* 0x002fc800078e0210 */
[----:B----4-:R-:W-:-:S04]  /*0b30*/  @!P1 IMAD.WIDE R6, R23, 0x4, R6 ;  /* 0x0000000417069825 */ /* 0x010fc800078e0206 */
[----:B---3--:R-:W-:Y:S02]  /*0b40*/  @!P2 FADD R19, R20, R9 ;  /* 0x000000091413a221 */ /* 0x008fe40000000000 */
[----:B------:R-:W0:Y:S03]  /*0b50*/  LDC.64 R8, c[0x0][0x380] ;  /* 0x0000e000ff087b82 */ /* 0x000e260000000a00 */
[----:B------:R1:W-:Y:S04]  /*0b60*/  @!P2 STG.E desc[UR6][R10.64], R19 ;  /* 0x000000130a00a986 */ /* 0x0003e8000c101906 */
[----:B------:R-:W2:Y:S04]  /*0b70*/  @!P1 LDG.E R14, desc[UR6][R14.64] ;  /* 0x000000060e0e9981 */ /* 0x000ea8000c1e1900 */
[----:B------:R-:W2:Y:S01]  /*0b80*/  @!P1 LDG.E R7, desc[UR6][R6.64] ;  /* 0x0000000606079981 */ /* 0x000ea2000c1e1900 */
[----:B0-----:R-:W-:Y:S01]  /*0b90*/  @!P1 IMAD.WIDE R8, R23, 0x4, R8 ;  /* 0x0000000417089825 */ /* 0x001fe200078e0208 */
[----:B------:R-:W-:-:S03]  /*0ba0*/  IADD3 R3, PT, PT, R3, 0x4, RZ ;  /* 0x0000000403037810 */ /* 0x000fc60007ffe0ff */
[----:B--2---:R-:W-:-:S05]  /*0bb0*/  @!P1 FADD R13, R14, R7 ;  /* 0x000000070e0d9221 */ /* 0x004fca0000000000 */
[----:B------:R1:W-:Y:S02]  /*0bc0*/  @!P1 STG.E desc[UR6][R8.64], R13 ;  /* 0x0000000d08009986 */ /* 0x0003e4000c101906 */
.L_x_2:
[----:B------:R-:W-:Y:S05]  /*0bd0*/  @!P0 EXIT ;  /* 0x000000000000894d */ /* 0x000fea0003800000 */
[----:B------:R-:W-:-:S13]  /*0be0*/  ISETP.NE.AND P0, PT, R22, 0x1, PT ;  /* 0x000000011600780c */ /* 0x000fda0003f05270 */
[----:B------:R-:W-:Y:S05]  /*0bf0*/  @!P0 BRA `(.L_x_3) ;  /* 0x0000000000648947 */ /* 0x000fea0003800000 */
[----:B------:R-:W-:Y:S01]  /*0c00*/  IMAD R21, R3, R0, R5 ;  /* 0x0000000003157224 */ /* 0x000fe200078e0205 */
[----:B------:R-:W0:Y:S04]  /*0c10*/  LDC.64 R6, c[0x0][0x388] ;  /* 0x0000e200ff067b82 */ /* 0x000e280000000a00 */
[----:B------:R-:W-:-:S04]  /*0c20*/  ISETP.GE.AND P0, PT, R21, R4, PT ;  /* 0x000000041500720c */ /* 0x000fc80003f06270 */
[----:B-1----:R-:W1:Y:S08]  /*0c30*/  LDC.64 R10, c[0x0][0x380] ;  /* 0x0000e000ff0a7b82 */ /* 0x002e700000000a00 */
[----:B------:R-:W2:Y:S08]  /*0c40*/  LDC.64 R12, c[0x0][0x388] ;  /* 0x0000e200ff0c7b82 */ /* 0x000eb00000000a00 */
[----:B------:R-:W3:Y:S01]  /*0c50*/  @!P0 LDC.64 R8, c[0x0][0x390] ;  /* 0x0000e400ff088b82 */ /* 0x000ee20000000a00 */
[----:B0-----:R-:W-:-:S06]  /*0c60*/  @!P0 IMAD.WIDE R6, R21, 0x4, R6 ;  /* 0x0000000415068825 */ /* 0x001fcc00078e0206 */
[----:B------:R-:W4:Y:S01]  /*0c70*/  @!P0 LDG.E R6, desc[UR6][R6.64] ;  /* 0x0000000606068981 */ /* 0x000f22000c1e1900 */
[----:B---3--:R-:W-:-:S06]  /*0c80*/  @!P0 IMAD.WIDE R8, R21, 0x4, R8 ;  /* 0x0000000415088825 */ /* 0x008fcc00078e0208 */
[----:B------:R-:W4:Y:S01]  /*0c90*/  @!P0 LDG.E R9, desc[UR6][R8.64] ;  /* 0x0000000608098981 */ /* 0x000f22000c1e1900 */
[----:B------:R-:W-:-:S04]  /*0ca0*/  IADD3 R19, PT, PT, R21, R0, RZ ;  /* 0x0000000015137210 */ /* 0x000fc80007ffe0ff */
[----:B------:R-:W-:-:S13]  /*0cb0*/  ISETP.GE.AND P1, PT, R19, R4, PT ;  /* 0x000000041300720c */ /* 0x000fda0003f26270 */
[----:B------:R-:W0:Y:S01]  /*0cc0*/  @!P1 LDC.64 R14, c[0x0][0x390] ;  /* 0x0000e400ff0e9b82 */ /* 0x000e220000000a00 */
[----:B-1----:R-:W-:-:S04]  /*0cd0*/  @!P0 IMAD.WIDE R10, R21, 0x4, R10 ;  /* 0x00000004150a8825 */ /* 0x002fc800078e020a */
[----:B--2---:R-:W-:-:S04]  /*0ce0*/  @!P1 IMAD.WIDE R12, R19, 0x4, R12 ;  /* 0x00000004130c9825 */ /* 0x004fc800078e020c */
[----:B0-----:R-:W-:-:S04]  /*0cf0*/  @!P1 IMAD.WIDE R14, R19, 0x4, R14 ;  /* 0x00000004130e9825 */ /* 0x001fc800078e020e */
[----:B----4-:R-:W-:Y:S02]  /*0d00*/  @!P0 FADD R17, R6, R9 ;  /* 0x0000000906118221 */ /* 0x010fe40000000000 */
[----:B------:R-:W0:Y:S03]  /*0d10*/  LDC.64 R6, c[0x0][0x380] ;  /* 0x0000e000ff067b82 */ /* 0x000e260000000a00 */
[----:B------:R2:W-:Y:S04]  /*0d20*/  @!P0 STG.E desc[UR6][R10.64], R17 ;  /* 0x000000110a008986 */ /* 0x0005e8000c101906 */
[----:B------:R-:W3:Y:S04]  /*0d30*/  @!P1 LDG.E R12, desc[UR6][R12.64] ;  /* 0x000000060c0c9981 */ /* 0x000ee8000c1e1900 */
[----:B------:R-:W3:Y:S01]  /*0d40*/  @!P1 LDG.E R15, desc[UR6][R14.64] ;  /* 0x000000060e0f9981 */ /* 0x000ee2000c1e1900 */
[----:B0-----:R-:W-:Y:S01]  /*0d50*/  @!P1 IMAD.WIDE R6, R19, 0x4, R6 ;  /* 0x0000000413069825 */ /* 0x001fe200078e0206 */
[----:B------:R-:W-:-:S03]  /*0d60*/  IADD3 R3, PT, PT, R3, 0x2, RZ ;  /* 0x0000000203037810 */ /* 0x000fc60007ffe0ff */
[----:B---3--:R-:W-:-:S05]  /*0d70*/  @!P1 FADD R9, R12, R15 ;  /* 0x0000000f0c099221 */ /* 0x008fca0000000000 */
[----:B------:R2:W-:Y:S02]  /*0d80*/  @!P1 STG.E desc[UR6][R6.64], R9 ;  /* 0x0000000906009986 */ /* 0x0005e4000c101906 */
.L_x_3:
[----:B------:R-:W-:-:S04]  /*0d90*/  LOP3.LUT R2, R0, 0x1, RZ, 0xc0, !PT ;  /* 0x0000000100027812 */ /* 0x000fc800078ec0ff */
[----:B------:R-:W-:-:S13]  /*0da0*/  ISETP.NE.U32.AND P0, PT, R2, 0x1, PT ;  /* 0x000000010200780c */ /* 0x000fda0003f05070 */
[----:B------:R-:W-:Y:S05]  /*0db0*/  @P0 EXIT ;  /* 0x000000000000094d */ /* 0x000fea0003800000 */
[----:B-12---:R-:W-:-:S05]  /*0dc0*/  IMAD R9, R3, R0, R5 ;  /* 0x0000000003097224 */ /* 0x006fca00078e0205 */
[----:B------:R-:W-:-:S13]  /*0dd0*/  ISETP.GE.AND P0, PT, R9, R4, PT ;  /* 0x000000040900720c */ /* 0x000fda0003f06270 */
[----:B------:R-:W-:Y:S05]  /*0de0*/  @P0 EXIT ;  /* 0x000000000000094d */ /* 0x000fea0003800000 */
[----:B------:R-:W0:Y:S08]  /*0df0*/  LDC.64 R2, c[0x0][0x388] ;  /* 0x0000e200ff027b82 */ /* 0x000e300000000a00 */
[----:B------:R-:W1:Y:S08]  /*0e00*/  LDC.64 R4, c[0x0][0x390] ;  /* 0x0000e400ff047b82 */ /* 0x000e700000000a00 */
[----:B------:R-:W2:Y:S01]  /*0e10*/  LDC.64 R6, c[0x0][0x380] ;  /* 0x0000e000ff067b82 */ /* 0x000ea20000000a00 */
[----:B0-----:R-:W-:-:S06]  /*0e20*/  IMAD.WIDE R2, R9, 0x4, R2 ;  /* 0x0000000409027825 */ /* 0x001fcc00078e0202 */
[----:B------:R-:W3:Y:S01]  /*0e30*/  LDG.E R2, desc[UR6][R2.64] ;  /* 0x0000000602027981 */ /* 0x000ee2000c1e1900 */
[----:B-1----:R-:W-:-:S06]  /*0e40*/  IMAD.WIDE R4, R9, 0x4, R4 ;  /* 0x0000000409047825 */ /* 0x002fcc00078e0204 */
[----:B------:R-:W3:Y:S01]  /*0e50*/  LDG.E R5, desc[UR6][R4.64] ;  /* 0x0000000604057981 */ /* 0x000ee2000c1e1900 */
[----:B--2---:R-:W-:-:S04]  /*0e60*/  IMAD.WIDE R6, R9, 0x4, R6 ;  /* 0x0000000409067825 */ /* 0x004fc800078e0206 */
[----:B---3--:R-:W-:-:S05]  /*0e70*/  FADD R9, R2, R5 ;  /* 0x0000000502097221 */ /* 0x008fca0000000000 */
[----:B------:R-:W-:Y:S01]  /*0e80*/  STG.E desc[UR6][R6.64], R9 ;  /* 0x0000000906007986 */ /* 0x000fe2000c101906 */
[----:B------:R-:W-:Y:S05]  /*0e90*/  EXIT ;  /* 0x000000000000794d */ /* 0x000fea0003800000 */
.L_x_4:
[----:B------:R-:W-:-:S00]  /*0ea0*/  BRA `(.L_x_4) ;  /* 0xfffffffc00fc7947 */ /* 0x000fc0000383ffff */
[----:B------:R-:W-:-:S00]  /*0eb0*/  NOP ;  /* 0x0000000000007918 */ /* 0x000fc00000000000 */
        /* <DEDUP_REMOVED lines=12> */
.L_x_13:


//--------------------- .text._Z11kernel_1t1rPfS_S_i --------------------------
	.section	.text._Z11kernel_1t1rPfS_S_i,"ax",@progbits
	.align	128
        .global         _Z11kernel_1t1rPfS_S_i
        .type           _Z11kernel_1t1rPfS_S_i,@function
        .size           _Z11kernel_1t1rPfS_S_i,(.L_x_14 - _Z11kernel_1t1rPfS_S_i)
        .other          _Z11kernel_1t1rPfS_S_i,@"STO_CUDA_ENTRY STV_DEFAULT"
_Z11kernel_1t1rPfS_S_i:
.text._Z11kernel_1t1rPfS_S_i:
[----:B------:R-:W-:Y:S08]  /*0000*/  LDC R1, c[0x0][0x37c] ;  /* 0x0000df00ff017b82 */ /* 0x000ff00000000800 */
[----:B------:R-:W0:Y:S01]  /*0010*/  LDC R10, c[0x0][0x398] ;  /* 0x0000e600ff0a7b82 */ /* 0x000e220000000800 */
[----:B------:R-:W1:Y:S01]  /*0020*/  S2R R0, SR_TID.X ;  /* 0x0000000000007919 */ /* 0x000e620000002100 */
[----:B------:R-:W2:Y:S01]  /*0030*/  LDCU UR4, c[0x0][0x360] ;  /* 0x00006c00ff0477ac */ /* 0x000ea20008000800 */
[----:B------:R-:W3:Y:S01]  /*0040*/  S2R R3, SR_CTAID.X ;  /* 0x0000000000037919 */ /* 0x000ee20000002500 */
[----:B0-----:R-:W-:-:S13]  /*0050*/  ISETP.GE.AND P0, PT, R10, 0x1, PT ;  /* 0x000000010a00780c */ /* 0x001fda0003f06270 */
[----:B-123--:R-:W-:Y:S05]  /*0060*/  @!P0 EXIT ;  /* 0x000000000000894d */ /* 0x00efea0003800000 */
[C---:B------:R-:W-:Y:S01]  /*0070*/  ISETP.GE.U32.AND P0, PT, R10.reuse, 0x8, PT ;  /* 0x000000080a00780c */ /* 0x040fe20003f06070 */
[----:B------:R-:W0:Y:S01]  /*0080*/  LDCU.64 UR6, c[0x0][0x358] ;  /* 0x00006b00ff0677ac */ /* 0x000e220008000a00 */
[----:B------:R-:W-:Y:S02]  /*0090*/  IMAD R0, R3, UR4, R0 ;  /* 0x0000000403007c24 */ /* 0x000fe4000f8e0200 */
[----:B------:R-:W-:Y:S01]  /*00a0*/  HFMA2 R3, -RZ, RZ, 0, 0 ;  /* 0x00000000ff037431 */ /* 0x000fe200000001ff */
[C---:B------:R-:W-:Y:S01]  /*00b0*/  LOP3.LUT R18, R10.reuse, 0x7, RZ, 0xc0, !PT ;  /* 0x000000070a127812 */ /* 0x040fe200078ec0ff */
[----:B------:R-:W-:-:S07]  /*00c0*/  IMAD R2, R10, R10, RZ ;  /* 0x0000000a0a027224 */ /* 0x000fce00078e02ff */
[----:B------:R-:W-:Y:S05]  /*00d0*/  @!P0 BRA `(.L_x_5) ;  /* 0x0000000000f88947 */ /* 0x000fea0003800000 */
[----:B------:R-:W1:Y:S01]  /*00e0*/  LDC.64 R4, c[0x0][0x390] ;  /* 0x0000e400ff047b82 */ /* 0x000e620000000a00 */
[----:B------:R-:W-:Y:S01]  /*00f0*/  LOP3.LUT R3, R10, 0x7ffffff8, RZ, 0xc0, !PT ;  /* 0x7ffffff80a037812 */ /* 0x000fe200078ec0ff */
[----:B------:R-:W-:-:S06]  /*0100*/  UMOV UR4, URZ ;  /* 0x000000ff00047c82 */ /* 0x000fcc0008000000 */
[----:B------:R-:W2:Y:S08]  /*0110*/  LDC.64 R6, c[0x0][0x380] ;  /* 0x0000e000ff067b82 */ /* 0x000eb00000000a00 */
[----:B------:R-:W3:Y:S02]  /*0120*/  LDC.64 R8, c[0x0][0x388] ;  /* 0x0000e200ff087b82 */ /* 0x000ee40000000a00 */
.L_x_8:
[----:B0-----:R-:W-:-:S04]  /*0130*/  IADD3 R17, PT, PT, R0, UR4, RZ ;  /* 0x0000000400117c10 */ /* 0x001fc8000fffe0ff */
[C---:B------:R-:W-:Y:S01]  /*0140*/  ISETP.GE.AND P0, PT, R17.reuse, R2, PT ;  /* 0x000000021100720c */ /* 0x040fe20003f06270 */
[----:B---3--:R-:W-:-:S04]  /*0150*/  IMAD.WIDE R10, R17, 0x4, R8 ;  /* 0x00000004110a7825 */ /* 0x008fc800078e0208 */
[----:B-1----:R-:W-:-:S08]  /*0160*/  IMAD.WIDE R12, R17, 0x4, R4 ;  /* 0x00000004110c7825 */ /* 0x002fd000078e0204 */
[----:B0-----:R-:W3:Y:S04]  /*0170*/  @!P0 LDG.E R16, desc[UR6][R10.64] ;  /* 0x000000060a108981 */ /* 0x001ee8000c1e1900 */
[----:B------:R-:W3:Y:S01]  /*0180*/  @!P0 LDG.E R19, desc[UR6][R12.64] ;  /* 0x000000060c138981 */ /* 0x000ee2000c1e1900 */
[----:B------:R-:W-:-:S04]  /*0190*/  IADD3 R15, PT, PT, R17, 0x1, RZ ;  /* 0x00000001110f7810 */ /* 0x000fc80007ffe0ff */
[----:B------:R-:W-:Y:S01]  /*01a0*/  ISETP.GE.AND P1, PT, R15, R2, PT ;  /* 0x000000020f00720c */ /* 0x000fe20003f26270 */
[----:B--2---:R-:W-:-:S04]  /*01b0*/  IMAD.WIDE R14, R17, 0x4, R6 ;  /* 0x00000004110e7825 */ /* 0x004fc800078e0206 */
[----:B---3--:R-:W-:-:S05]  /*01c0*/  @!P0 FADD R19, R16, R19 ;  /* 0x0000001310138221 */ /* 0x008fca0000000000 */
[----:B------:R0:W-:Y:S04]  /*01d0*/  @!P0 STG.E desc[UR6][R14.64], R19 ;  /* 0x000000130e008986 */ /* 0x0001e8000c101906 */
[----:B------:R-:W2:Y:S04]  /*01e0*/  @!P1 LDG.E R16, desc[UR6][R10.64+0x4] ;  /* 0x000004060a109981 */ /* 0x000ea8000c1e1900 */
[----:B------:R-:W2:Y:S01]  /*01f0*/  @!P1 LDG.E R21, desc[UR6][R12.64+0x4] ;  /* 0x000004060c159981 */ /* 0x000ea2000c1e1900 */
[----:B------:R-:W-:-:S04]  /*0200*/  IADD3 R23, PT, PT, R17, 0x2, RZ ;  /* 0x0000000211177810 */ /* 0x000fc80007ffe0ff */
[----:B------:R-:W-:Y:S01]  /*0210*/  ISETP.GE.AND P0, PT, R23, R2, PT ;  /* 0x000000021700720c */ /* 0x000fe20003f06270 */
[----:B--2---:R-:W-:-:S05]  /*0220*/  @!P1 FADD R21, R16, R21 ;  /* 0x0000001510159221 */ /* 0x004fca0000000000 */
[----:B------:R1:W-:Y:S07]  /*0230*/  @!P1 STG.E desc[UR6][R14.64+0x4], R21 ;  /* 0x000004150e009986 */ /* 0x0003ee000c101906 */
[----:B------:R-:W2:Y:S04]  /*0240*/  @!P0 LDG.E R16, desc[UR6][R10.64+0x8] ;  /* 0x000008060a108981 */ /* 0x000ea8000c1e1900 */
[----:B------:R-:W2:Y:S01]  /*0250*/  @!P0 LDG.E R23, desc[UR6][R12.64+0x8] ;  /* 0x000008060c178981 */ /* 0x000ea2000c1e1900 */
[----:B------:R-:W-:-:S04]  /*0260*/  IADD3 R25, PT, PT, R17, 0x3, RZ ;  /* 0x0000000311197810 */ /* 0x000fc80007ffe0ff */
[----:B------:R-:W-:Y:S01]  /*0270*/  ISETP.GE.AND P1, PT, R25, R2, PT ;  /* 0x000000021900720c */ /* 0x000fe20003f26270 */
[----:B--2---:R-:W-:-:S05]  /*0280*/  @!P0 FADD R23, R16, R23 ;  /* 0x0000001710178221 */ /* 0x004fca0000000000 */
[----:B------:R2:W-:Y:S07]  /*0290*/  @!P0 STG.E desc[UR6][R14.64+0x8], R23 ;  /* 0x000008170e008986 */ /* 0x0005ee000c101906 */
[----:B------:R-:W3:Y:S04]  /*02a0*/  @!P1 LDG.E R16, desc[UR6][R10.64+0xc] ;  /* 0x00000c060a109981 */ /* 0x000ee8000c1e1900 */
[----:B0-----:R-:W3:Y:S01]  /*02b0*/  @!P1 LDG.E R19, desc[UR6][R12.64+0xc] ;  /* 0x00000c060c139981 */ /* 0x001ee2000c1e1900 */
[----:B------:R-:W-:-:S04]  /*02c0*/  IADD3 R25, PT, PT, R17, 0x4, RZ ;  /* 0x0000000411197810 */ /* 0x000fc80007ffe0ff */
[----:B------:R-:W-:Y:S01]  /*02d0*/  ISETP.GE.AND P0, PT, R25, R2, PT ;  /* 0x000000021900720c */ /* 0x000fe20003f06270 */
[----:B---3--:R-:W-:-:S05]  /*02e0*/  @!P1 FADD R19, R16, R19 ;  /* 0x0000001310139221 */ /* 0x008fca0000000000 */
[----:B------:R0:W-:Y:S07]  /*02f0*/  @!P1 STG.E desc[UR6][R14.64+0xc], R19 ;  /* 0x00000c130e009986 */ /* 0x0001ee000c101906 */
[----:B------:R-:W3:Y:S04]  /*0300*/  @!P0 LDG.E R16, desc[UR6][R10.64+0x10] ;  /* 0x000010060a108981 */ /* 0x000ee8000c1e1900 */
[----:B-1----:R-:W3:Y:S01]  /*0310*/  @!P0 LDG.E R21, desc[UR6][R12.64+0x10] ;  /* 0x000010060c158981 */ /* 0x002ee2000c1e1900 */
[----:B------:R-:W-:-:S04]  /*0320*/  IADD3 R25, PT, PT, R17, 0x5, RZ ;  /* 0x0000000511197810 */ /* 0x000fc80007ffe0ff */
[----:B------:R-:W-:Y:S01]  /*0330*/  ISETP.GE.AND P1, PT, R25, R2, PT ;  /* 0x000000021900720c */ /* 0x000fe20003f26270 */
[----:B---3--:R-:W-:-:S05]  /*0340*/  @!P0 FADD R21, R16, R21 ;  /* 0x0000001510158221 */ /* 0x008fca0000000000 */
[----:B------:R1:W-:Y:S07]  /*0350*/  @!P0 STG.E desc[UR6][R14.64+0x10], R21 ;  /* 0x000010150e008986 */ /* 0x0003ee000c101906 */
[----:B------:R-:W3:Y:S04]  /*0360*/  @!P1 LDG.E R16, desc[UR6][R10.64+0x14] ;  /* 0x000014060a109981 */ /* 0x000ee8000c1e1900 */
[----:B--2---:R-:W3:Y:S01]  /*0370*/  @!P1 LDG.E R23, desc[UR6][R12.64+0x14] ;  /* 0x000014060c179981 */ /* 0x004ee2000c1e1900 */
[----:B------:R-:W-:-:S04]  /*0380*/  IADD3 R25, PT, PT, R17, 0x6, RZ ;  /* 0x0000000611197810 */ /* 0x000fc80007ffe0ff */
[----:B------:R-:W-:Y:S01]  /*0390*/  ISETP.GE.AND P0, PT, R25, R2, PT ;  /* 0x000000021900720c */ /* 0x000fe20003f06270 */
[----:B---3--:R-:W-:-:S05]  /*03a0*/  @!P1 FADD R23, R16, R23 ;  /* 0x0000001710179221 */ /* 0x008fca0000000000 */
[----:B------:R1:W-:Y:S07]  /*03b0*/  @!P1 STG.E desc[UR6][R14.64+0x14], R23 ;  /* 0x000014170e009986 */ /* 0x0003ee000c101906 */
[----:B------:R-:W2:Y:S04]  /*03c0*/  @!P0 LDG.E R16, desc[UR6][R10.64+0x18] ;  /* 0x000018060a108981 */ /* 0x000ea8000c1e1900 */
[----:B0-----:R-:W2:Y:S01]  /*03d0*/  @!P0 LDG.E R19, desc[UR6][R12.64+0x18] ;  /* 0x000018060c138981 */ /* 0x001ea2000c1e1900 */
[----:B------:R-:W-:Y:S01]  /*03e0*/  VIADD R17, R17, 0x7 ;  /* 0x0000000711117836 */ /* 0x000fe20000000000 */
[----:B------:R-:W-:Y:S01]  /*03f0*/  UIADD3 UR4, UPT, UPT, UR4, 0x8, URZ ;  /* 0x0000000804047890 */ /* 0x000fe2000fffe0ff */
[----:B------:R-:W-:Y:S05]  /*0400*/  BSSY.RECONVERGENT B0, `(.L_x_6) ;  /* 0x000000a000007945 */ /* 0x000fea0003800200 */
[----:B------:R-:W-:Y:S01]  /*0410*/  ISETP.NE.AND P1, PT, R3, UR4, PT ;  /* 0x0000000403007c0c */ /* 0x000fe2000bf25270 */
[----:B--2---:R-:W-:-:S05]  /*0420*/  @!P0 FADD R19, R16, R19 ;  /* 0x0000001310138221 */ /* 0x004fca0000000000 */
[----:B------:R1:W-:Y:S01]  /*0430*/  @!P0 STG.E desc[UR6][R14.64+0x18], R19 ;  /* 0x000018130e008986 */ /* 0x0003e2000c101906 */
[----:B------:R-:W-:-:S13]  /*0440*/  ISETP.GE.AND P0, PT, R17, R2, PT ;  /* 0x000000021100720c */ /* 0x000fda0003f06270 */
[----:B-1----:R-:W-:Y:S05]  /*0450*/  @P0 BRA `(.L_x_7) ;  /* 0x0000000000100947 */ /* 0x002fea0003800000 */
[----:B------:R-:W2:Y:S04]  /*0460*/  LDG.E R10, desc[UR6][R10.64+0x1c] ;  /* 0x00001c060a0a7981 */ /* 0x000ea8000c1e1900 */
[----:B------:R-:W2:Y:S02]  /*0470*/  LDG.E R13, desc[UR6][R12.64+0x1c] ;  /* 0x00001c060c0d7981 */ /* 0x000ea4000c1e1900 */
[----:B--2---:R-:W-:-:S05]  /*0480*/  FADD R17, R10, R13 ;  /* 0x0000000d0a117221 */ /* 0x004fca0000000000 */
[----:B------:R0:W-:Y:S02]  /*0490*/  STG.E desc[UR6][R14.64+0x1c], R17 ;  /* 0x00001c110e007986 */ /* 0x0001e4000c101906 */
.L_x_7:
[----:B------:R-:W-:Y:S05]  /*04a0*/  BSYNC.RECONVERGENT B0 ;  /* 0x0000000000007941 */ /* 0x000fea0003800200 */
.L_x_6:
[----:B------:R-:W-:Y:S05]  /*04b0*/  @P1 BRA `(.L_x_8) ;  /* 0xfffffffc001c1947 */ /* 0x000fea000383ffff */
.L_x_5:
[----:B------:R-:W-:-:S13]  /*04c0*/  ISETP.NE.AND P0, PT, R18, RZ, PT ;  /* 0x000000ff1200720c */ /* 0x000fda0003f05270 */
[----:B0-----:R-:W-:Y:S05]  /*04d0*/  @!P0 EXIT ;  /* 0x000000000000894d */ /* 0x001fea0003800000 */
[----:B------:R-:W0:Y:S01]  /*04e0*/  LDC R4, c[0x0][0x398] ;  /* 0x0000e600ff047b82 */ /* 0x000e220000000800 */
[----:B------:R-:W-:Y:S02]  /*04f0*/  ISETP.GE.U32.AND P1, PT, R18, 0x4, PT ;  /* 0x000000041200780c */ /* 0x000fe40003f26070 */
[----:B0-----:R-:W-:-:S04]  /*0500*/  LOP3.LUT R16, R4, 0x3, RZ, 0xc0, !PT ;  /* 0x0000000304107812 */ /* 0x001fc800078ec0ff */
[----:B------:R-:W-:-:S07]  /*0510*/  ISETP.NE.AND P0, PT, R16, RZ, PT ;  /* 0x000000ff1000720c */ /* 0x000fce0003f05270 */
[----:B------:R-:W-:Y:S06]  /*0520*/  @!P1 BRA `(.L_x_9) ;  /* 0x0000000000c49947 */ /* 0x000fec0003800000 */
[----:B------:R-:W-:Y:S01]  /*0530*/  IADD3 R5, PT, PT, R0, R3, RZ ;  /* 0x0000000300057210 */ /* 0x000fe20007ffe0ff */
[----:B------:R-:W0:Y:S03]  /*0540*/  LDC.64 R6, c[0x0][0x388] ;  /* 0x0000e200ff067b82 */ /* 0x000e260000000a00 */
[----:B------:R-:W-:-:S05]  /*0550*/  ISETP.GE.AND P2, PT, R5, R2, PT ;  /* 0x000000020500720c */ /* 0x000fca0003f46270 */
[----:B------:R-:W1:Y:S08]  /*0560*/  LDC.64 R12, c[0x0][0x388] ;  /* 0x0000e200ff0c7b82 */ /* 0x000e700000000a00 */
[----:B------:R-:W2:Y:S01]  /*0570*/  @!P2 LDC.64 R8, c[0x0][0x390] ;  /* 0x0000e400ff08ab82 */ /* 0x000ea20000000a00 */
[----:B0-----:R-:W-:-:S06]  /*0580*/  @!P2 IMAD.WIDE R6, R5, 0x4, R6 ;  /* 0x000000040506a825 */ /* 0x001fcc00078e0206 */
[----:B------:R-:W3:Y:S01]  /*0590*/  @!P2 LDG.E R6, desc[UR6][R6.64] ;  /* 0x000000060606a981 */ /* 0x000ee2000c1e1900 */
[----:B--2---:R-:W-:-:S06]  /*05a0*/  @!P2 IMAD.WIDE R8, R5, 0x4, R8 ;  /* 0x000000040508a825 */ /* 0x004fcc00078e0208 */
[----:B------:R-:W3:Y:S01]  /*05b0*/  @!P2 LDG.E R9, desc[UR6][R8.64] ;  /* 0x000000060809a981 */ /* 0x000ee2000c1e1900 */
[----:B------:R-:W-:-:S04]  /*05c0*/  IADD3 R11, PT, PT, R5, 0x1, RZ ;  /* 0x00000001050b7810 */ /* 0x000fc80007ffe0ff */
[----:B------:R-:W-:Y:S02]  /*05d0*/  ISETP.GE.AND P1, PT, R11, R2, PT ;  /* 0x000000020b00720c */ /* 0x000fe40003f26270 */
[----:B------:R-:W0:Y:S11]  /*05e0*/  LDC.64 R10, c[0x0][0x380] ;  /* 0x0000e000ff0a7b82 */ /* 0x000e360000000a00 */
[----:B------:R-:W2:Y:S01]  /*05f0*/  @!P1 LDC.64 R14, c[0x0][0x390] ;  /* 0x0000e400ff0e9b82 */ /* 0x000ea20000000a00 */
[----:B-1----:R-:W-:-:S04]  /*0600*/  @!P1 IMAD.WIDE R12, R5, 0x4, R12 ;  /* 0x00000004050c9825 */ /* 0x002fc800078e020c */
[----:B0-----:R-:W-:-:S04]  /*0610*/  @!P2 IMAD.WIDE R10, R5, 0x4, R10 ;  /* 0x00000004050aa825 */ /* 0x001fc800078e020a */
[----:B--2---:R-:W-:-:S04]  /*0620*/  @!P1 IMAD.WIDE R14, R5, 0x4, R14 ;  /* 0x00000004050e9825 */ /* 0x004fc800078e020e */
[----:B---3--:R-:W-:Y:S01]  /*0630*/  @!P2 FADD R17, R6, R9 ;  /* 0x000000090611a221 */ /* 0x008fe20000000000 */
[----:B------:R-:W-:Y:S01]  /*0640*/  IADD3 R7, PT, PT, R5, 0x2, RZ ;  /* 0x0000000205077810 */ /* 0x000fe20007ffe0ff */
[----:B------:R-:W0:Y:S03]  /*0650*/  LDC.64 R8, c[0x0][0x388] ;  /* 0x0000e200ff087b82 */ /* 0x000e260000000a00 */
[----:B------:R1:W-:Y:S04]  /*0660*/  @!P2 STG.E desc[UR6][R10.64], R17 ;  /* 0x000000110a00a986 */ /* 0x0003e8000c101906 */
[----:B------:R-:W2:Y:S04]  /*0670*/  @!P1 LDG.E R12, desc[UR6][R12.64+0x4] ;  /* 0x000004060c0c9981 */ /* 0x000ea8000c1e1900 */
[----:B------:R-:W2:Y:S01]  /*0680*/  @!P1 LDG.E R15, desc[UR6][R14.64+0x4] ;  /* 0x000004060e0f9981 */ /* 0x000ea2000c1e1900 */
[----:B------:R-:W-:-:S02]  /*0690*/  ISETP.GE.AND P2, PT, R7, R2, PT ;  /* 0x000000020700720c */ /* 0x000fc40003f46270 */
[----:B------:R-:W3:Y:S11]  /*06a0*/  LDC.64 R6, c[0x0][0x380] ;  /* 0x0000e000ff067b82 */ /* 0x000ef60000000a00 */
[----:B------:R-:W4:Y:S01]  /*06b0*/  @!P2 LDC.64 R18, c[0x0][0x390] ;  /* 0x0000e400ff12ab82 */ /* 0x000f220000000a00 */
[----:B0-----:R-:W-:-:S04]  /*06c0*/  @!P2 IMAD.WIDE R8, R5, 0x4, R8 ;  /* 0x000000040508a825 */ /* 0x001fc800078e0208 */
[----:B---3--:R-:W-:-:S04]  /*06d0*/  @!P1 IMAD.WIDE R6, R5, 0x4, R6 ;  /* 0x0000000405069825 */ /* 0x008fc800078e0206 */
[----:B----4-:R-:W-:-:S04]  /*06e0*/  @!P2 IMAD.WIDE R18, R5, 0x4, R18 ;  /* 0x000000040512a825 */ /* 0x010fc800078e0212 */
[----:B--2---:R-:W-:Y:S01]  /*06f0*/  @!P1 FADD R21, R12, R15 ;  /* 0x0000000f0c159221 */ /* 0x004fe20000000000 */
[----:B-1----:R-:W-:Y:S01]  /*0700*/  IADD3 R11, PT, PT, R5, 0x3, RZ ;  /* 0x00000003050b7810 */ /* 0x002fe20007ffe0ff */
[----:B------:R-:W0:Y:S03]  /*0710*/  LDC.64 R12, c[0x0][0x388] ;  /* 0x0000e200ff0c7b82 */ /* 0x000e260000000a00 */
[----:B------:R1:W-:Y:S04]  /*0720*/  @!P1 STG.E desc[UR6][R6.64+0x4], R21 ;  /* 0x0000041506009986 */ /* 0x0003e8000c101906 */
[----:B------:R-:W2:Y:S04]  /*0730*/  @!P2 LDG.E R8, desc[UR6][R8.64+0x8] ;  /* 0x000008060808a981 */ /* 0x000ea8000c1e1900 */
[----:B------:R-:W2:Y:S01]  /*0740*/  @!P2 LDG.E R19, desc[UR6][R18.64+0x8] ;  /* 0x000008061213a981 */ /* 0x000ea2000c1e1900 */
[----:B------:R-:W-:-:S02]  /*0750*/  ISETP.GE.AND P1, PT, R11, R2, PT ;  /* 0x000000020b00720c */ /* 0x000fc40003f26270 */
[----:B------:R-:W3:Y:S08]  /*0760*/  LDC.64 R10, c[0x0][0x380] ;  /* 0x0000e000ff0a7b82 */ /* 0x000ef00000000a00 */
[----:B-1----:R-:W1:Y:S08]  /*0770*/  LDC.64 R6, c[0x0][0x380] ;  /* 0x0000e000ff067b82 */ /* 0x002e700000000a00 */
[----:B------:R-:W4:Y:S01]  /*0780*/  @!P1 LDC.64 R14, c[0x0][0x390] ;  /* 0x0000e400ff0e9b82 */ /* 0x000f220000000a00 */
[----:B0-----:R-:W-:-:S04]  /*0790*/  @!P1 IMAD.WIDE R12, R5, 0x4, R12 ;  /* 0x00000004050c9825 */ /* 0x001fc800078e020c */
[----:B---3--:R-:W-:-:S04]  /*07a0*/  @!P2 IMAD.WIDE R10, R5, 0x4, R10 ;  /* 0x00000004050aa825 */ /* 0x008fc800078e020a */
[----:B----4-:R-:W-:-:S04]  /*07b0*/  @!P1 IMAD.WIDE R14, R5, 0x4, R14 ;  /* 0x00000004050e9825 */ /* 0x010fc800078e020e */
[----:B--2---:R-:W-:-:S05]  /*07c0*/  @!P2 FADD R17, R8, R19 ;  /* 0x000000130811a221 */ /* 0x004fca0000000000 */
[----:B------:R0:W-:Y:S04]  /*07d0*/  @!P2 STG.E desc[UR6][R10.64+0x8], R17 ;  /* 0x000008110a00a986 */ /* 0x0001e8000c101906 */
[----:B------:R-:W2:Y:S04]  /*07e0*/  @!P1 LDG.E R12, desc[UR6][R12.64+0xc] ;  /* 0x00000c060c0c9981 */ /* 0x000ea8000c1e1900 */
[----:B------:R-:W2:Y:S01]  /*07f0*/  @!P1 LDG.E R15, desc[UR6][R14.64+0xc] ;  /* 0x00000c060e0f9981 */ /* 0x000ea2000c1e1900 */
[----:B-1----:R-:W-:-:S04]  /*0800*/  @!P1 IMAD.WIDE R6, R5, 0x4, R6 ;  /* 0x0000000405069825 */ /* 0x002fc800078e0206 */
[----:B------:R-:W-:Y:S02]  /*0810*/  VIADD R3, R3, 0x4 ;  /* 0x0000000403037836 */ /* 0x000fe40000000000 */
[----:B--2---:R-:W-:-:S05]  /*0820*/  @!P1 FADD R5, R12, R15 ;  /* 0x0000000f0c059221 */ /* 0x004fca0000000000 */
[----:B------:R0:W-:Y:S02]  /*0830*/  @!P1 STG.E desc[UR6][R6.64+0xc], R5 ;  /* 0x00000c0506009986 */ /* 0x0001e4000c101906 */
.L_x_9:
[----:B------:R-:W-:Y:S05]  /*0840*/  @!P0 EXIT ;  /* 0x000000000000894d */ /* 0x000fea0003800000 */
[----:B------:R-:W-:Y:S02]  /*0850*/  ISETP.NE.AND P1, PT, R16, 0x1, PT ;  /* 0x000000011000780c */ /* 0x000fe40003f25270 */
[----:B------:R-:W-:-:S04]  /*0860*/  LOP3.LUT R4, R4, 0x1, RZ, 0xc0, !PT ;  /* 0x0000000104047812 */ /* 0x000fc800078ec0ff */
[----:B------:R-:W-:-:S07]  /*0870*/  ISETP.NE.U32.AND P0, PT, R4, 0x1, PT ;  /* 0x000000010400780c */ /* 0x000fce0003f05070 */
[----:B------:R-:W-:Y:S06]  /*0880*/  @!P1 BRA `(.L_x_10) ;  /* 0x0000000000649947 */ /* 0x000fec0003800000 */
[----:B0-----:R-:W-:Y:S01]  /*0890*/  IADD3 R5, PT, PT, R0, R3, RZ ;  /* 0x0000000300057210 */ /* 0x001fe20007ffe0ff */
        /* <DEDUP_REMOVED lines=24> */
.L_x_10:
[----:B------:R-:W-:Y:S05]  /*0a20*/  @P0 EXIT ;  /* 0x000000000000094d */ /* 0x000fea0003800000 */
[----:B------:R-:W-:-:S04]  /*0a30*/  IADD3 R9, PT, PT, R0, R3, RZ ;  /* 0x0000000300097210 */ /* 0x000fc80007ffe0ff */
[----:B------:R-:W-:-:S13]  /*0a40*/  ISETP.GE.AND P0, PT, R9, R2, PT ;  /* 0x000000020900720c */ /* 0x000fda0003f06270 */
[----:B------:R-:W-:Y:S05]  /*0a50*/  @P0 EXIT ;  /* 0x000000000000094d */ /* 0x000fea0003800000 */
[----:B------:R-:W2:Y:S08]  /*0a60*/  LDC.64 R2, c[0x0][0x388] ;  /* 0x0000e200ff027b82 */ /* 0x000eb00000000a00 */
[----:B01----:R-:W0:Y:S08]  /*0a70*/  LDC.64 R4, c[0x0][0x390] ;  /* 0x0000e400ff047b82 */ /* 0x003e300000000a00 */
[----:B------:R-:W1:Y:S01]  /*0a80*/  LDC.64 R6, c[0x0][0x380] ;  /* 0x0000e000ff067b82 */ /* 0x000e620000000a00 */
[----:B--2---:R-:W-:-:S06]  /*0a90*/  IMAD.WIDE R2, R9, 0x4, R2 ;  /* 0x0000000409027825 */ /* 0x004fcc00078e0202 */
[----:B------:R-:W2:Y:S01]  /*0aa0*/  LDG.E R2, desc[UR6][R2.64] ;  /* 0x0000000602027981 */ /* 0x000ea2000c1e1900 */
[----:B0-----:R-:W-:-:S06]  /*0ab0*/  IMAD.WIDE R4, R9, 0x4, R4 ;  /* 0x0000000409047825 */ /* 0x001fcc00078e0204 */
[----:B------:R-:W2:Y:S01]  /*0ac0*/  LDG.E R5, desc[UR6][R4.64] ;  /* 0x0000000604057981 */ /* 0x000ea2000c1e1900 */
[----:B-1----:R-:W-:-:S04]  /*0ad0*/  IMAD.WIDE R6, R9, 0x4, R6 ;  /* 0x0000000409067825 */ /* 0x002fc800078e0206 */
[----:B--2---:R-:W-:-:S05]  /*0ae0*/  FADD R9, R2, R5 ;  /* 0x0000000502097221 */ /* 0x004fca0000000000 */
[----:B------:R-:W-:Y:S01]  /*0af0*/  STG.E desc[UR6][R6.64], R9 ;  /* 0x0000000906007986 */ /* 0x000fe2000c101906 */
[----:B------:R-:W-:Y:S05]  /*0b00*/  EXIT ;  /* 0x000000000000794d */ /* 0x000fea0003800000 */
.L_x_11:
        /* <DEDUP_REMOVED lines=15> */
.L_x_14:


//--------------------- .text._Z11kernel_1t1ePfS_S_i --------------------------
	.section	.text._Z11kernel_1t1ePfS_S_i,"ax",@progbits
	.align	128
        .global         _Z11kernel_1t1ePfS_S_i
        .type           _Z11kernel_1t1ePfS_S_i,@function
        .size           _Z11kernel_1t1ePfS_S_i,(.L_x_15 - _Z11kernel_1t1ePfS_S_i)
        .other          _Z11kernel_1t1ePfS_S_i,@"STO_CUDA_ENTRY STV_DEFAULT"
_Z11kernel_1t1ePfS_S_i:
.text._Z11kernel_1t1ePfS_S_i:
[----:B------:R-:W-:Y:S01]  /*0000*/  LDC R1, c[0x0][0x37c] ;  /* 0x0000df00ff017b82 */ /* 0x000fe20000000800 */
[----:B------:R-:W0:Y:S01]  /*0010*/  S2R R9, SR_TID.X ;  /* 0x0000000000097919 */ /* 0x000e220000002100 */
[----:B------:R-:W1:Y:S01]  /*0020*/  LDCU UR4, c[0x0][0x398] ;  /* 0x00007300ff0477ac */ /* 0x000e620008000800 */
[----:B------:R-:W0:Y:S01]  /*0030*/  S2R R0, SR_CTAID.X ;  /* 0x0000000000007919 */ /* 0x000e220000002500 */
[----:B------:R-:W0:Y:S01]  /*0040*/  LDCU UR5, c[0x0][0x360] ;  /* 0x00006c00ff0577ac */ /* 0x000e220008000800 */
[----:B-1----:R-:W-:Y:S01]  /*0050*/  UIMAD UR4, UR4, UR4, URZ ;  /* 0x00000004040472a4 */ /* 0x002fe2000f8e02ff */
[----:B0-----:R-:W-:-:S05]  /*0060*/  IMAD R9, R0, UR5, R9 ;  /* 0x0000000500097c24 */ /* 0x001fca000f8e0209 */
[----:B------:R-:W-:-:S13]  /*0070*/  ISETP.GE.AND P0, PT, R9, UR4, PT ;  /* 0x0000000409007c0c */ /* 0x000fda000bf06270 */
[----:B------:R-:W-:Y:S05]  /*0080*/  @P0 EXIT ;  /* 0x000000000000094d */ /* 0x000fea0003800000 */
[----:B------:R-:W0:Y:S01]  /*0090*/  LDC.64 R2, c[0x0][0x388] ;  /* 0x0000e200ff027b82 */ /* 0x000e220000000a00 */
[----:B------:R-:W1:Y:S07]  /*00a0*/  LDCU.64 UR4, c[0x0][0x358] ;  /* 0x00006b00ff0477ac */ /* 0x000e6e0008000a00 */
[----:B------:R-:W2:Y:S08]  /*00b0*/  LDC.64 R4, c[0x0][0x390] ;  /* 0x0000e400ff047b82 */ /* 0x000eb00000000a00 */
[----:B------:R-:W3:Y:S01]  /*00c0*/  LDC.64 R6, c[0x0][0x380] ;  /* 0x0000e000ff067b82 */ /* 0x000ee20000000a00 */
[----:B0-----:R-:W-:-:S06]  /*00d0*/  IMAD.WIDE R2, R9, 0x4, R2 ;  /* 0x0000000409027825 */ /* 0x001fcc00078e0202 */
[----:B-1----:R-:W4:Y:S01]  /*00e0*/  LDG.E R2, desc[UR4][R2.64] ;  /* 0x0000000402027981 */ /* 0x002f22000c1e1900 */
[----:B--2---:R-:W-:-:S06]  /*00f0*/  IMAD.WIDE R4, R9, 0x4, R4 ;  /* 0x0000000409047825 */ /* 0x004fcc00078e0204 */
[----:B------:R-:W4:Y:S01]  /*0100*/  LDG.E R5, desc[UR4][R4.64] ;  /* 0x0000000404057981 */ /* 0x000f22000c1e1900 */
[----:B---3--:R-:W-:-:S04]  /*0110*/  IMAD.WIDE R6, R9, 0x4, R6 ;  /* 0x0000000409067825 */ /* 0x008fc800078e0206 */
[----:B----4-:R-:W-:-:S05]  /*0120*/  FADD R9, R2, R5 ;  /* 0x0000000502097221 */ /* 0x010fca0000000000 */
[----:B------:R-:W-:Y:S01]  /*0130*/  STG.E desc[UR4][R6.64], R9 ;  /* 0x0000000906007986 */ /* 0x000fe2000c101904 */
[----:B------:R-:W-:Y:S05]  /*0140*/  EXIT ;  /* 0x000000000000794d */ /* 0x000fea0003800000 */
.L_x_12:
        /* <DEDUP_REMOVED lines=11> */
.L_x_15:


//--------------------- .nv.shared.reserved.0     --------------------------
	.section	.nv.shared.reserved.0,"aw",@nobits
	.weak		__nv_reservedSMEM_offset_0_alias
	.size		__nv_reservedSMEM_offset_0_alias, 0, 64
	.other		__nv_reservedSMEM_offset_0_alias,@"STO_CUDA_RESERVED_SHARED STV_DEFAULT"
__nv_reservedSMEM_offset_0_alias:
	.zero		0
	.zero		64


//--------------------- .nv.constant0._Z11kernel_1t1cPfS_S_i --------------------------
	.section	.nv.constant0._Z11kernel_1t1cPfS_S_i,"a",@progbits
	.sectionflags	@""
	.align	4
.nv.constant0._Z11kernel_1t1cPfS_S_i:
	.zero		924


//--------------------- .nv.constant0._Z11kernel_1t1rPfS_S_i --------------------------
	.section	.nv.constant0._Z11kernel_1t1rPfS_S_i,"a",@progbits
	.sectionflags	@""
	.align	4
.nv.constant0._Z11kernel_1t1rPfS_S_i:
	.zero		924


//--------------------- .nv.constant0._Z11kernel_1t1ePfS_S_i --------------------------
	.section	.nv.constant0._Z11kernel_1t1ePfS_S_i,"a",@progbits
	.sectionflags	@""
	.align	4
.nv.constant0._Z11kernel_1t1ePfS_S_i:
	.zero		924


//--------------------- SYMBOLS --------------------------

	.type		.nv.reservedSmem.offset0,@object
	.size		.nv.reservedSmem.offset0,0x4
